// auto-generated by cutlass_sweep.conv — config: {"arch": "sm_100", "cluster_m": 2, "cluster_n": 1, "conv_kind": "fprop", "dtype": "tf32", "ndim": 2, "tile_k": 32, "tile_m": 128, "tile_n": 64}
#include "cutlass/cutlass.h"
#include "cute/tensor.hpp"
#include "cutlass/kernel_hardware_info.hpp"
#include "cutlass/conv/convolution.h"
#include "cutlass/conv/dispatch_policy.hpp"
#include "cutlass/conv/collective/collective_builder.hpp"
#include "cutlass/conv/kernel/conv_universal.hpp"
#include "cutlass/conv/device/conv_universal_adapter.hpp"
#include "cutlass/epilogue/collective/collective_builder.hpp"

using namespace cute;
using Elem = cutlass::tfloat32_t;
using Acc  = float;
using LayoutAB = cutlass::layout::TensorNHWC;
using LayoutC  = cutlass::layout::TensorNHWC;
constexpr auto ConvOp = cutlass::conv::Operator::kFprop;
using TileShape    = Shape<_128, _64, Shape<_32>>;
using ClusterShape = Shape<_2, _1, _1>;

using CollectiveEpilogue = typename cutlass::epilogue::collective::CollectiveBuilder<
    cutlass::arch::Sm100, cutlass::arch::OpClassTensorOp,
    TileShape, ClusterShape,
    cutlass::epilogue::collective::EpilogueTileAuto,
    Acc, Acc,
    Elem, LayoutC, 128 / cutlass::sizeof_bits<Elem>::value,
    Elem, LayoutC, 128 / cutlass::sizeof_bits<Elem>::value,
    cutlass::epilogue::collective::EpilogueScheduleAuto
  >::CollectiveOp;

using CollectiveMainloop = typename cutlass::conv::collective::CollectiveBuilder<
    cutlass::arch::Sm100, cutlass::arch::OpClassTensorOp, ConvOp,
    Elem, LayoutAB, 128 / cutlass::sizeof_bits<Elem>::value,
    Elem, LayoutAB, 128 / cutlass::sizeof_bits<Elem>::value,
    Acc,
    TileShape, ClusterShape,
    cutlass::conv::collective::StageCountAutoCarveout<
        static_cast<int>(sizeof(typename CollectiveEpilogue::SharedStorage))>,
    cutlass::conv::collective::KernelScheduleAuto
  >::CollectiveOp;

using ProblemShape = cutlass::conv::ConvProblemShape<
    ConvOp, CollectiveMainloop::DispatchPolicy::NumSpatialDimensions>;
using ConvKernel = cutlass::conv::kernel::ConvUniversal<
    ProblemShape, CollectiveMainloop, CollectiveEpilogue>;
using Conv = cutlass::conv::device::ConvUniversalAdapter<ConvKernel>;

auto* _anchor = &cutlass::device_kernel<ConvKernel>;


// ===== COMPILED SASS (sm_100a) =====

	.target	sm_100a

	.elftype	@"ET_EXEC"


//--------------------- .note.nv.tkinfo           --------------------------
	.section	.note.nv.tkinfo,"",@"SHT_NOTE"
	.sectionflags	@"SHF_NOTE_NV_TKINFO"
	.tkinfo
        /*0018*/ 	.word	0x00000002
        /*0030*/ 	.string	""
        /*0030*/ 	.string	"ptxas"
        /*0030*/ 	.string	"Cuda compilation tools, release 13.0, V13.0.88"
        /*0030*/ 	.string	"Build cuda_13.0.r13.0/compiler.36424714_0"
        /*0030*/ 	.string	"-arch sm_100a -m 64 "



//--------------------- .note.nv.cuinfo           --------------------------
	.section	.note.nv.cuinfo,"",@"SHT_NOTE"
	.sectionflags	@"SHF_NOTE_NV_CUINFO"
        /*0018*/ 	.short	0x0002
        /*001a*/ 	.short	0x0064
        /*001c*/ 	.short	0x0082
	.zero		2


//--------------------- .nv.info                  --------------------------
	.section	.nv.info,"",@"SHT_CUDA_INFO"
	.align	4


	//----- nvinfo : EIATTR_REGCOUNT
	.align		4
        /*0000*/ 	.byte	0x04, 0x2f
        /*0002*/ 	.short	(.L_19 - .L_18)
	.align		4
.L_18:
        /*0004*/ 	.word	index@(_ZN7cutlass13device_kernelINS_4conv6kernel13ConvUniversalINS1_16ConvProblemShapeILNS1_8OperatorE0ELi2EEENS1_10collective14CollectiveConvINS1_47MainloopSm100TmaUmmaWarpSpecializedImplicitGemmILS5_0ELi16ELi2ELi1ELi2EN4cute5tupleIJNSA_1CILi2EEENSC_ILi1EEESE_EEEEENSB_IJNSC_ILi128EEENSC_ILi64EEENSB_IJNSC_ILi32EEEEEEEEENS_10tfloat32_tESM_NSA_8TiledMMAINSA_8MMA_AtomIJNSA_23SM100_MMA_TF32_2x1SM_SSISM_SM_fLi128ELi64ELNSA_4UMMA5MajorE0ELSR_0ELNSQ_7ScaleInE0ELSS_0EEEEEENSA_6LayoutINSB_IJSE_SE_SE_EEENSB_IJNSC_ILi0EEESX_SX_EEEEENSB_IJNSA_10UnderscoreES10_S10_EEEEENS7_6detail27Sm100ImplicitGemmTileTraitsINSA_25SM100_TMA_2SM_LOAD_IM2COLENSA_14ComposedLayoutINSA_7SwizzleILi3ELi4ELi3EEENSA_18smem_ptr_flag_bitsILi32EEENSV_INSB_IJNSC_ILi8EEESJ_EEENSB_IJSJ_SE_EEEEEEEvEENS14_INSA_18SM100_TMA_2SM_LOADES1F_vEEEENS_8epilogue10collective18CollectiveEpilogueINS1K_23Sm100TmaWarpSpecializedILi3ELi2ELi16ELb1ELb0EEEJNSB_IJSI_SI_SK_EEENSB_IJNSV_ISI_SE_EENSV_INSB_IJNSC_ILi16EEESD_EEENSB_IJSE_SJ_EEEEEEEESM_NSB_IJNSB_IJlllEEESE_SX_EEESM_S1X_NS1K_6fusion15FusionCallbacksIS1O_NS1Y_17LinearCombinationISM_fSM_fLNS_15FloatRoundStyleE2EEES1P_S1V_JEEENSA_5SM1004TMEM4LOAD26SM100_TMEM_LOAD_32dp32b16xENSA_20SM90_TMA_LOAD_IM2COLENS16_INS17_ILi2ELi4ELi3EEES1A_NSV_INSB_IJS1B_S1R_EEENSB_IJS1R_SE_EEEEEEENSA_39AutoVectorizingCopyWithAssumedAlignmentILi128EEENSA_21SM90_TMA_STORE_IM2COLES2D_S2F_S2F_EEEvvEEEEvNT_6ParamsE)
        /*0008*/ 	.word	0x00000056


	//----- nvinfo : EIATTR_FRAME_SIZE
	.align		4
.L_19:
        /*000c*/ 	.byte	0x04, 0x11
        /*000e*/ 	.short	(.L_21 - .L_20)
	.align		4
.L_20:
        /*0010*/ 	.word	index@($__internal_2_$__cuda_sm10x_tcgen05_guardrail_trap_unallocated_columns_being_dealloced)
        /*0014*/ 	.word	0x00000008


	//----- nvinfo : EIATTR_FRAME_SIZE
	.align		4
.L_21:
        /*0018*/ 	.byte	0x04, 0x11
        /*001a*/ 	.short	(.L_23 - .L_22)
	.align		4
.L_22:
        /*001c*/ 	.word	index@($__internal_1_$__cuda_sm10x_tcgen05_guardrail_trap_phase_invalid_during_alloc)
        /*0020*/ 	.word	0x00000008


	//----- nvinfo : EIATTR_FRAME_SIZE
	.align		4
.L_23:
        /*0024*/ 	.byte	0x04, 0x11
        /*0026*/ 	.short	(.L_25 - .L_24)
	.align		4
.L_24:
        /*0028*/ 	.word	index@($__internal_0_$__cuda_sm10x_tcgen05_guardrail_trap_col_being_dealloced_not_returned_by_alloc)
        /*002c*/ 	.word	0x00000008


	//----- nvinfo : EIATTR_FRAME_SIZE
	.align		4
.L_25:
        /*0030*/ 	.byte	0x04, 0x11
        /*0032*/ 	.short	(.L_27 - .L_26)
	.align		4
.L_26:
        /*0034*/ 	.word	index@(_ZN7cutlass13device_kernelINS_4conv6kernel13ConvUniversalINS1_16ConvProblemShapeILNS1_8OperatorE0ELi2EEENS1_10collective14CollectiveConvINS1_47MainloopSm100TmaUmmaWarpSpecializedImplicitGemmILS5_0ELi16ELi2ELi1ELi2EN4cute5tupleIJNSA_1CILi2EEENSC_ILi1EEESE_EEEEENSB_IJNSC_ILi128EEENSC_ILi64EEENSB_IJNSC_ILi32EEEEEEEEENS_10tfloat32_tESM_NSA_8TiledMMAINSA_8MMA_AtomIJNSA_23SM100_MMA_TF32_2x1SM_SSISM_SM_fLi128ELi64ELNSA_4UMMA5MajorE0ELSR_0ELNSQ_7ScaleInE0ELSS_0EEEEEENSA_6LayoutINSB_IJSE_SE_SE_EEENSB_IJNSC_ILi0EEESX_SX_EEEEENSB_IJNSA_10UnderscoreES10_S10_EEEEENS7_6detail27Sm100ImplicitGemmTileTraitsINSA_25SM100_TMA_2SM_LOAD_IM2COLENSA_14ComposedLayoutINSA_7SwizzleILi3ELi4ELi3EEENSA_18smem_ptr_flag_bitsILi32EEENSV_INSB_IJNSC_ILi8EEESJ_EEENSB_IJSJ_SE_EEEEEEEvEENS14_INSA_18SM100_TMA_2SM_LOADES1F_vEEEENS_8epilogue10collective18CollectiveEpilogueINS1K_23Sm100TmaWarpSpecializedILi3ELi2ELi16ELb1ELb0EEEJNSB_IJSI_SI_SK_EEENSB_IJNSV_ISI_SE_EENSV_INSB_IJNSC_ILi16EEESD_EEENSB_IJSE_SJ_EEEEEEEESM_NSB_IJNSB_IJlllEEESE_SX_EEESM_S1X_NS1K_6fusion15FusionCallbacksIS1O_NS1Y_17LinearCombinationISM_fSM_fLNS_15FloatRoundStyleE2EEES1P_S1V_JEEENSA_5SM1004TMEM4LOAD26SM100_TMEM_LOAD_32dp32b16xENSA_20SM90_TMA_LOAD_IM2COLENS16_INS17_ILi2ELi4ELi3EEES1A_NSV_INSB_IJS1B_S1R_EEENSB_IJS1R_SE_EEEEEEENSA_39AutoVectorizingCopyWithAssumedAlignmentILi128EEENSA_21SM90_TMA_STORE_IM2COLES2D_S2F_S2F_EEEvvEEEEvNT_6ParamsE)
        /*0038*/ 	.word	0x00000008


	//----- nvinfo : EIATTR_MIN_STACK_SIZE
	.align		4
.L_27:
        /*003c*/ 	.byte	0x04, 0x12
        /*003e*/ 	.short	(.L_29 - .L_28)
	.align		4
.L_28:
        /*0040*/ 	.word	index@(_ZN7cutlass13device_kernelINS_4conv6kernel13ConvUniversalINS1_16ConvProblemShapeILNS1_8OperatorE0ELi2EEENS1_10collective14CollectiveConvINS1_47MainloopSm100TmaUmmaWarpSpecializedImplicitGemmILS5_0ELi16ELi2ELi1ELi2EN4cute5tupleIJNSA_1CILi2EEENSC_ILi1EEESE_EEEEENSB_IJNSC_ILi128EEENSC_ILi64EEENSB_IJNSC_ILi32EEEEEEEEENS_10tfloat32_tESM_NSA_8TiledMMAINSA_8MMA_AtomIJNSA_23SM100_MMA_TF32_2x1SM_SSISM_SM_fLi128ELi64ELNSA_4UMMA5MajorE0ELSR_0ELNSQ_7ScaleInE0ELSS_0EEEEEENSA_6LayoutINSB_IJSE_SE_SE_EEENSB_IJNSC_ILi0EEESX_SX_EEEEENSB_IJNSA_10UnderscoreES10_S10_EEEEENS7_6detail27Sm100ImplicitGemmTileTraitsINSA_25SM100_TMA_2SM_LOAD_IM2COLENSA_14ComposedLayoutINSA_7SwizzleILi3ELi4ELi3EEENSA_18smem_ptr_flag_bitsILi32EEENSV_INSB_IJNSC_ILi8EEESJ_EEENSB_IJSJ_SE_EEEEEEEvEENS14_INSA_18SM100_TMA_2SM_LOADES1F_vEEEENS_8epilogue10collective18CollectiveEpilogueINS1K_23Sm100TmaWarpSpecializedILi3ELi2ELi16ELb1ELb0EEEJNSB_IJSI_SI_SK_EEENSB_IJNSV_ISI_SE_EENSV_INSB_IJNSC_ILi16EEESD_EEENSB_IJSE_SJ_EEEEEEEESM_NSB_IJNSB_IJlllEEESE_SX_EEESM_S1X_NS1K_6fusion15FusionCallbacksIS1O_NS1Y_17LinearCombinationISM_fSM_fLNS_15FloatRoundStyleE2EEES1P_S1V_JEEENSA_5SM1004TMEM4LOAD26SM100_TMEM_LOAD_32dp32b16xENSA_20SM90_TMA_LOAD_IM2COLENS16_INS17_ILi2ELi4ELi3EEES1A_NSV_INSB_IJS1B_S1R_EEENSB_IJS1R_SE_EEEEEEENSA_39AutoVectorizingCopyWithAssumedAlignmentILi128EEENSA_21SM90_TMA_STORE_IM2COLES2D_S2F_S2F_EEEvvEEEEvNT_6ParamsE)
        /*0044*/ 	.word	0x00000008
.L_29:


//--------------------- .nv.compat                --------------------------
	.section	.nv.compat,"",@"SHT_CUDA_COMPAT_INFO"
	.align	4
        /*0000*/ 	.byte	0x02, 0x09, 0x01, 0x00, 0x02, 0x02, 0x02, 0x00, 0x02, 0x05, 0x05, 0x00, 0x03, 0x07, 0x01, 0x01
        /*0010*/ 	.byte	0x02, 0x03, 0x01, 0x00, 0x02, 0x06, 0x01, 0x00, 0x04, 0x0b, 0x08, 0x00, 0x09, 0x00, 0x00, 0x00
        /*0020*/ 	.byte	0x00, 0x00, 0x00, 0x00


//--------------------- .nv.info._ZN7cutlass13device_kernelINS_4conv6kernel13ConvUniversalINS1_16ConvProblemShapeILNS1_8OperatorE0ELi2EEENS1_10collective14CollectiveConvINS1_47MainloopSm100TmaUmmaWarpSpecializedImplicitGemmILS5_0ELi16ELi2ELi1ELi2EN4cute5tupleIJNSA_1CILi2EEENSC_ILi1EEESE_EEEEENSB_IJNSC_ILi128EEENSC_ILi64EEENSB_IJNSC_ILi32EEEEEEEEENS_10tfloat32_tESM_NSA_8TiledMMAINSA_8MMA_AtomIJNSA_23SM100_MMA_TF32_2x1SM_SSISM_SM_fLi128ELi64ELNSA_4UMMA5MajorE0ELSR_0ELNSQ_7ScaleInE0ELSS_0EEEEEENSA_6LayoutINSB_IJSE_SE_SE_EEENSB_IJNSC_ILi0EEESX_SX_EEEEENSB_IJNSA_10UnderscoreES10_S10_EEEEENS7_6detail27Sm100ImplicitGemmTileTraitsINSA_25SM100_TMA_2SM_LOAD_IM2COLENSA_14ComposedLayoutINSA_7SwizzleILi3ELi4ELi3EEENSA_18smem_ptr_flag_bitsILi32EEENSV_INSB_IJNSC_ILi8EEESJ_EEENSB_IJSJ_SE_EEEEEEEvEENS14_INSA_18SM100_TMA_2SM_LOADES1F_vEEEENS_8epilogue10collective18CollectiveEpilogueINS1K_23Sm100TmaWarpSpecializedILi3ELi2ELi16ELb1ELb0EEEJNSB_IJSI_SI_SK_EEENSB_IJNSV_ISI_SE_EENSV_INSB_IJNSC_ILi16EEESD_EEENSB_IJSE_SJ_EEEEEEEESM_NSB_IJNSB_IJlllEEESE_SX_EEESM_S1X_NS1K_6fusion15FusionCallbacksIS1O_NS1Y_17LinearCombinationISM_fSM_fLNS_15FloatRoundStyleE2EEES1P_S1V_JEEENSA_5SM1004TMEM4LOAD26SM100_TMEM_LOAD_32dp32b16xENSA_20SM90_TMA_LOAD_IM2COLENS16_INS17_ILi2ELi4ELi3EEES1A_NSV_INSB_IJS1B_S1R_EEENSB_IJS1R_SE_EEEEEEENSA_39AutoVectorizingCopyWithAssumedAlignmentILi128EEENSA_21SM90_TMA_STORE_IM2COLES2D_S2F_S2F_EEEvvEEEEvNT_6ParamsE --------------------------
	.section	.nv.info._ZN7cutlass13device_kernelINS_4conv6kernel13ConvUniversalINS1_16ConvProblemShapeILNS1_8OperatorE0ELi2EEENS1_10collective14CollectiveConvINS1_47MainloopSm100TmaUmmaWarpSpecializedImplicitGemmILS5_0ELi16ELi2ELi1ELi2EN4cute5tupleIJNSA_1CILi2EEENSC_ILi1EEESE_EEEEENSB_IJNSC_ILi128EEENSC_ILi64EEENSB_IJNSC_ILi32EEEEEEEEENS_10tfloat32_tESM_NSA_8TiledMMAINSA_8MMA_AtomIJNSA_23SM100_MMA_TF32_2x1SM_SSISM_SM_fLi128ELi64ELNSA_4UMMA5MajorE0ELSR_0ELNSQ_7ScaleInE0ELSS_0EEEEEENSA_6LayoutINSB_IJSE_SE_SE_EEENSB_IJNSC_ILi0EEESX_SX_EEEEENSB_IJNSA_10UnderscoreES10_S10_EEEEENS7_6detail27Sm100ImplicitGemmTileTraitsINSA_25SM100_TMA_2SM_LOAD_IM2COLENSA_14ComposedLayoutINSA_7SwizzleILi3ELi4ELi3EEENSA_18smem_ptr_flag_bitsILi32EEENSV_INSB_IJNSC_ILi8EEESJ_EEENSB_IJSJ_SE_EEEEEEEvEENS14_INSA_18SM100_TMA_2SM_LOADES1F_vEEEENS_8epilogue10collective18CollectiveEpilogueINS1K_23Sm100TmaWarpSpecializedILi3ELi2ELi16ELb1ELb0EEEJNSB_IJSI_SI_SK_EEENSB_IJNSV_ISI_SE_EENSV_INSB_IJNSC_ILi16EEESD_EEENSB_IJSE_SJ_EEEEEEEESM_NSB_IJNSB_IJlllEEESE_SX_EEESM_S1X_NS1K_6fusion15FusionCallbacksIS1O_NS1Y_17LinearCombinationISM_fSM_fLNS_15FloatRoundStyleE2EEES1P_S1V_JEEENSA_5SM1004TMEM4LOAD26SM100_TMEM_LOAD_32dp32b16xENSA_20SM90_TMA_LOAD_IM2COLENS16_INS17_ILi2ELi4ELi3EEES1A_NSV_INSB_IJS1B_S1R_EEENSB_IJS1R_SE_EEEEEEENSA_39AutoVectorizingCopyWithAssumedAlignmentILi128EEENSA_21SM90_TMA_STORE_IM2COLES2D_S2F_S2F_EEEvvEEEEvNT_6ParamsE,"",@"SHT_CUDA_INFO"
	.sectionflags	@""
	.align	4


	//----- nvinfo : EIATTR_CUDA_API_VERSION
	.align		4
        /*0000*/ 	.byte	0x04, 0x37
        /*0002*/ 	.short	(.L_31 - .L_30)
.L_30:
        /*0004*/ 	.word	0x00000082


	//----- nvinfo : EIATTR_KPARAM_INFO
	.align		4
.L_31:
        /*0008*/ 	.byte	0x04, 0x17
        /*000a*/ 	.short	(.L_33 - .L_32)
.L_32:
        /*000c*/ 	.word	0x00000000
        /*0010*/ 	.short	0x0000
        /*0012*/ 	.short	0x0000
        /*0014*/ 	.byte	0x00, 0xf0, 0x01, 0x20


	//----- nvinfo : EIATTR_AT_ENTRY_FRAGMENTS
	.align		4
.L_33:
        /*0018*/ 	.byte	0x04, 0x4f
        /*001a*/ 	.short	(.L_35 - .L_34)


	//   ....[0]....
.L_34:
        /*001c*/ 	.word	0x00000007


	//----- nvinfo : EIATTR_RESERVED_SMEM_USED
	.align		4
.L_35:
        /*0020*/ 	.byte	0x01, 0x41
	.zero		2


	//----- nvinfo : EIATTR_SPARSE_MMA_MASK
	.align		4
        /*0024*/ 	.byte	0x03, 0x50
        /*0026*/ 	.short	0x0000


	//----- nvinfo : EIATTR_TCGEN05_2CTA_USED
	.align		4
        /*0028*/ 	.byte	0x01, 0x52
	.zero		2


	//----- nvinfo : EIATTR_MAXREG_COUNT
	.align		4
        /*002c*/ 	.byte	0x03, 0x1b
        /*002e*/ 	.short	0x00ff


	//----- nvinfo : EIATTR_NUM_BARRIERS
	.align		4
        /*0030*/ 	.byte	0x02, 0x4c
        /*0032*/ 	.byte	0x07
	.zero		1


	//----- nvinfo : EIATTR_EXTERNS
	.align		4
        /*0034*/ 	.byte	0x04, 0x0f
        /*0036*/ 	.short	(.L_37 - .L_36)


	//   ....[0]....
	.align		4
.L_36:
        /*0038*/ 	.word	index@(__assertfail)


	//----- nvinfo : EIATTR_MERCURY_ISA_VERSION
	.align		4
.L_37:
        /*003c*/ 	.byte	0x03, 0x5f
        /*003e*/ 	.short	0x0101


	//----- nvinfo : EIATTR_INT_WARP_WIDE_INSTR_OFFSETS
	.align		4
        /*0040*/ 	.byte	0x04, 0x31
        /*0042*/ 	.short	(.L_39 - .L_38)


	//   ....[0]....
.L_38:
        /*0044*/ 	.word	0x00000de0


	//   ....[1]....
        /*0048*/ 	.word	0x00000e90


	//   ....[2]....
        /*004c*/ 	.word	0x00004ac0


	//   ....[3]....
        /*0050*/ 	.word	0x00004ae0


	//   ....[4]....
        /*0054*/ 	.word	0x00004b10


	//   ....[5]....
        /*0058*/ 	.word	0x00005770


	//   ....[6]....
        /*005c*/ 	.word	0x000058d0


	//   ....[7]....
        /*0060*/ 	.word	0x00005970


	//   ....[8]....
        /*0064*/ 	.word	0x00005aa0


	//   ....[9]....
        /*0068*/ 	.word	0x00005be0


	//   ....[10]....
        /*006c*/ 	.word	0x00005c60


	//----- nvinfo : EIATTR_COOP_GROUP_MASK_REGIDS
	.align		4
.L_39:
        /*0070*/ 	.byte	0x04, 0x29
        /*0072*/ 	.short	(.L_41 - .L_40)


	//   ....[0]....
.L_40:
        /*0074*/ 	.word	0xffffffff


	//   ....[1]....
        /*0078*/ 	.word	0xffffffff


	//   ....[2]....
        /*007c*/ 	.word	0xffffffff


	//   ....[3]....
        /*0080*/ 	.word	0xffffffff


	//   ....[4]....
        /*0084*/ 	.word	0xffffffff


	//   ....[5]....
        /*0088*/ 	.word	0xffffffff


	//   ....[6]....
        /*008c*/ 	.word	0xffffffff


	//   ....[7]....
        /*0090*/ 	.word	0xffffffff


	//   ....[8]....
        /*0094*/ 	.word	0xffffffff


	//   ....[9]....
        /*0098*/ 	.word	0xffffffff


	//   ....[10]....
        /*009c*/ 	.word	0xffffffff


	//   ....[11]....
        /*00a0*/ 	.word	0xffffffff


	//   ....[12]....
        /*00a4*/ 	.word	0xffffffff


	//----- nvinfo : EIATTR_COOP_GROUP_INSTR_OFFSETS
	.align		4
.L_41:
        /*00a8*/ 	.byte	0x04, 0x28
        /*00aa*/ 	.short	(.L_43 - .L_42)


	//   ....[0]....
.L_42:
        /*00ac*/ 	.word	0x000000d0


	//   ....[1]....
        /*00b0*/ 	.word	0x00000540


	//   ....[2]....
        /*00b4*/ 	.word	0x00000890


	//   ....[3]....
        /*00b8*/ 	.word	0x00000a10


	//   ....[4]....
        /*00bc*/ 	.word	0x00000b10


	//   ....[5]....
        /*00c0*/ 	.word	0x00000c60


	//   ....[6]....
        /*00c4*/ 	.word	0x00000f00


	//   ....[7]....
        /*00c8*/ 	.word	0x000025c0


	//   ....[8]....
        /*00cc*/ 	.word	0x00003990


	//   ....[9]....
        /*00d0*/ 	.word	0x00003e60


	//   ....[10]....
        /*00d4*/ 	.word	0x00003e90


	//   ....[11]....
        /*00d8*/ 	.word	0x000049e0


	//   ....[12]....
        /*00dc*/ 	.word	0x00004be0


	//----- nvinfo : EIATTR_VRC_CTA_INIT_COUNT
	.align		4
.L_43:
        /*00e0*/ 	.byte	0x02, 0x4a
        /*00e2*/ 	.byte	0x80
	.zero		1


	//----- nvinfo : EIATTR_SYSCALL_OFFSETS
	.align		4
        /*00e4*/ 	.byte	0x04, 0x46
        /*00e6*/ 	.short	(.L_45 - .L_44)


	//   ....[0]....
.L_44:
        /*00e8*/ 	.word	0x00006940


	//   ....[1]....
        /*00ec*/ 	.word	0x00006a30


	//   ....[2]....
        /*00f0*/ 	.word	0x00007400


	//   ....[3]....
        /*00f4*/ 	.word	0x00007e50


	//----- nvinfo : EIATTR_MBARRIER_INSTR_OFFSETS
	.align		4
.L_45:
        /*00f8*/ 	.byte	0x04, 0x39
        /*00fa*/ 	.short	(.L_47 - .L_46)


	//   ....[0]....
.L_46:
        /*00fc*/ 	.word	0x00000670
        /*0100*/ 	.word	0x000000ff
        /*0104*/ 	.word	0x00000000
        /*0108*/ 	.short	0x0100
        /*010a*/ 	.byte	0x04
	.zero		1


	//   ....[1]....
        /*010c*/ 	.word	0x00000680
        /*0110*/ 	.word	0x000000ff
        /*0114*/ 	.word	0x00000080
        /*0118*/ 	.short	0x0100
        /*011a*/ 	.byte	0x04
	.zero		1


	//   ....[2]....
        /*011c*/ 	.word	0x00000690
        /*0120*/ 	.word	0x000000ff
        /*0124*/ 	.word	0x00000008
        /*0128*/ 	.short	0x0100
        /*012a*/ 	.byte	0x04
	.zero		1


	//   ....[3]....
        /*012c*/ 	.word	0x000006a0
        /*0130*/ 	.word	0x000000ff
        /*0134*/ 	.word	0x00000088
        /*0138*/ 	.short	0x0100
        /*013a*/ 	.byte	0x04
	.zero		1


	//   ....[4]....
        /*013c*/ 	.word	0x000006b0
        /*0140*/ 	.word	0x000000ff
        /*0144*/ 	.word	0x00000010
        /*0148*/ 	.short	0x0100
        /*014a*/ 	.byte	0x04
	.zero		1


	//   ....[5]....
        /*014c*/ 	.word	0x000006c0
        /*0150*/ 	.word	0x000000ff
        /*0154*/ 	.word	0x00000090
        /*0158*/ 	.short	0x0100
        /*015a*/ 	.byte	0x04
	.zero		1


	//   ....[6]....
        /*015c*/ 	.word	0x000006d0
        /*0160*/ 	.word	0x000000ff
        /*0164*/ 	.word	0x00000018
        /*0168*/ 	.short	0x0100
        /*016a*/ 	.byte	0x04
	.zero		1


	//   ....[7]....
        /*016c*/ 	.word	0x000006e0
        /*0170*/ 	.word	0x000000ff
        /*0174*/ 	.word	0x00000098
        /*0178*/ 	.short	0x0100
        /*017a*/ 	.byte	0x04
	.zero		1


	//   ....[8]....
        /*017c*/ 	.word	0x000006f0
        /*0180*/ 	.word	0x000000ff
        /*0184*/ 	.word	0x00000020
        /*0188*/ 	.short	0x0100
        /*018a*/ 	.byte	0x04
	.zero		1


	//   ....[9]....
        /*018c*/ 	.word	0x00000700
        /*0190*/ 	.word	0x000000ff
        /*0194*/ 	.word	0x000000a0
        /*0198*/ 	.short	0x0100
        /*019a*/ 	.byte	0x04
	.zero		1


	//   ....[10]....
        /*019c*/ 	.word	0x00000710
        /*01a0*/ 	.word	0x000000ff
        /*01a4*/ 	.word	0x00000028
        /*01a8*/ 	.short	0x0100
        /*01aa*/ 	.byte	0x04
	.zero		1


	//   ....[11]....
        /*01ac*/ 	.word	0x00000720
        /*01b0*/ 	.word	0x000000ff
        /*01b4*/ 	.word	0x000000a8
        /*01b8*/ 	.short	0x0100
        /*01ba*/ 	.byte	0x04
	.zero		1


	//   ....[12]....
        /*01bc*/ 	.word	0x00000730
        /*01c0*/ 	.word	0x000000ff
        /*01c4*/ 	.word	0x00000030
        /*01c8*/ 	.short	0x0100
        /*01ca*/ 	.byte	0x04
	.zero		1


	//   ....[13]....
        /*01cc*/ 	.word	0x00000740
        /*01d0*/ 	.word	0x000000ff
        /*01d4*/ 	.word	0x000000b0
        /*01d8*/ 	.short	0x0100
        /*01da*/ 	.byte	0x04
	.zero		1


	//   ....[14]....
        /*01dc*/ 	.word	0x00000750
        /*01e0*/ 	.word	0x000000ff
        /*01e4*/ 	.word	0x00000038
        /*01e8*/ 	.short	0x0100
        /*01ea*/ 	.byte	0x04
	.zero		1


	//   ....[15]....
        /*01ec*/ 	.word	0x00000760
        /*01f0*/ 	.word	0x000000ff
        /*01f4*/ 	.word	0x000000b8
        /*01f8*/ 	.short	0x0100
        /*01fa*/ 	.byte	0x04
	.zero		1


	//   ....[16]....
        /*01fc*/ 	.word	0x00000770
        /*0200*/ 	.word	0x000000ff
        /*0204*/ 	.word	0x00000040
        /*0208*/ 	.short	0x0100
        /*020a*/ 	.byte	0x04
	.zero		1


	//   ....[17]....
        /*020c*/ 	.word	0x00000780
        /*0210*/ 	.word	0x000000ff
        /*0214*/ 	.word	0x000000c0
        /*0218*/ 	.short	0x0100
        /*021a*/ 	.byte	0x04
	.zero		1


	//   ....[18]....
        /*021c*/ 	.word	0x00000790
        /*0220*/ 	.word	0x000000ff
        /*0224*/ 	.word	0x00000048
        /*0228*/ 	.short	0x0100
        /*022a*/ 	.byte	0x04
	.zero		1


	//   ....[19]....
        /*022c*/ 	.word	0x000007a0
        /*0230*/ 	.word	0x000000ff
        /*0234*/ 	.word	0x000000c8
        /*0238*/ 	.short	0x0100
        /*023a*/ 	.byte	0x04
	.zero		1


	//   ....[20]....
        /*023c*/ 	.word	0x000007b0
        /*0240*/ 	.word	0x000000ff
        /*0244*/ 	.word	0x00000050
        /*0248*/ 	.short	0x0100
        /*024a*/ 	.byte	0x04
	.zero		1


	//   ....[21]....
        /*024c*/ 	.word	0x000007c0
        /*0250*/ 	.word	0x000000ff
        /*0254*/ 	.word	0x000000d0
        /*0258*/ 	.short	0x0100
        /*025a*/ 	.byte	0x04
	.zero		1


	//   ....[22]....
        /*025c*/ 	.word	0x000007d0
        /*0260*/ 	.word	0x000000ff
        /*0264*/ 	.word	0x00000058
        /*0268*/ 	.short	0x0100
        /*026a*/ 	.byte	0x04
	.zero		1


	//   ....[23]....
        /*026c*/ 	.word	0x000007e0
        /*0270*/ 	.word	0x000000ff
        /*0274*/ 	.word	0x000000d8
        /*0278*/ 	.short	0x0100
        /*027a*/ 	.byte	0x04
	.zero		1


	//   ....[24]....
        /*027c*/ 	.word	0x000007f0
        /*0280*/ 	.word	0x000000ff
        /*0284*/ 	.word	0x00000060
        /*0288*/ 	.short	0x0100
        /*028a*/ 	.byte	0x04
	.zero		1


	//   ....[25]....
        /*028c*/ 	.word	0x00000800
        /*0290*/ 	.word	0x000000ff
        /*0294*/ 	.word	0x000000e0
        /*0298*/ 	.short	0x0100
        /*029a*/ 	.byte	0x04
	.zero		1


	//   ....[26]....
        /*029c*/ 	.word	0x00000810
        /*02a0*/ 	.word	0x000000ff
        /*02a4*/ 	.word	0x00000068
        /*02a8*/ 	.short	0x0100
        /*02aa*/ 	.byte	0x04
	.zero		1


	//   ....[27]....
        /*02ac*/ 	.word	0x00000820
        /*02b0*/ 	.word	0x000000ff
        /*02b4*/ 	.word	0x000000e8
        /*02b8*/ 	.short	0x0100
        /*02ba*/ 	.byte	0x04
	.zero		1


	//   ....[28]....
        /*02bc*/ 	.word	0x00000830
        /*02c0*/ 	.word	0x000000ff
        /*02c4*/ 	.word	0x00000070
        /*02c8*/ 	.short	0x0100
        /*02ca*/ 	.byte	0x04
	.zero		1


	//   ....[29]....
        /*02cc*/ 	.word	0x00000840
        /*02d0*/ 	.word	0x000000ff
        /*02d4*/ 	.word	0x000000f0
        /*02d8*/ 	.short	0x0100
        /*02da*/ 	.byte	0x04
	.zero		1


	//   ....[30]....
        /*02dc*/ 	.word	0x00000850
        /*02e0*/ 	.word	0x000000ff
        /*02e4*/ 	.word	0x00000078
        /*02e8*/ 	.short	0x0100
        /*02ea*/ 	.byte	0x04
	.zero		1


	//   ....[31]....
        /*02ec*/ 	.word	0x00000860
        /*02f0*/ 	.word	0x000000ff
        /*02f4*/ 	.word	0x000000f8
        /*02f8*/ 	.short	0x0100
        /*02fa*/ 	.byte	0x04
	.zero		1


	//   ....[32]....
        /*02fc*/ 	.word	0x000009a0
        /*0300*/ 	.word	0x000000ff
        /*0304*/ 	.word	0x00000100
        /*0308*/ 	.short	0x0100
        /*030a*/ 	.byte	0x04
	.zero		1


	//   ....[33]....
        /*030c*/ 	.word	0x000009b0
        /*0310*/ 	.word	0x000000ff
        /*0314*/ 	.word	0x00000118
        /*0318*/ 	.short	0x0100
        /*031a*/ 	.byte	0x04
	.zero		1


	//   ....[34]....
        /*031c*/ 	.word	0x000009c0
        /*0320*/ 	.word	0x000000ff
        /*0324*/ 	.word	0x00000108
        /*0328*/ 	.short	0x0100
        /*032a*/ 	.byte	0x04
	.zero		1


	//   ....[35]....
        /*032c*/ 	.word	0x000009d0
        /*0330*/ 	.word	0x000000ff
        /*0334*/ 	.word	0x00000120
        /*0338*/ 	.short	0x0100
        /*033a*/ 	.byte	0x04
	.zero		1


	//   ....[36]....
        /*033c*/ 	.word	0x000009e0
        /*0340*/ 	.word	0x000000ff
        /*0344*/ 	.word	0x00000110
        /*0348*/ 	.short	0x0100
        /*034a*/ 	.byte	0x04
	.zero		1


	//   ....[37]....
        /*034c*/ 	.word	0x000009f0
        /*0350*/ 	.word	0x000000ff
        /*0354*/ 	.word	0x00000128
        /*0358*/ 	.short	0x0100
        /*035a*/ 	.byte	0x04
	.zero		1


	//   ....[38]....
        /*035c*/ 	.word	0x00000ae0
        /*0360*/ 	.word	0x000000ff
        /*0364*/ 	.word	0x00000130
        /*0368*/ 	.short	0x0100
        /*036a*/ 	.byte	0x04
	.zero		1


	//   ....[39]....
        /*036c*/ 	.word	0x00000af0
        /*0370*/ 	.word	0x000000ff
        /*0374*/ 	.word	0x00000138
        /*0378*/ 	.short	0x0100
        /*037a*/ 	.byte	0x04
	.zero		1


	//   ....[40]....
        /*037c*/ 	.word	0x00000c30
        /*0380*/ 	.word	0x000000ff
        /*0384*/ 	.word	0x00000140
        /*0388*/ 	.short	0x0100
        /*038a*/ 	.byte	0x06
	.zero		1


	//   ....[41]....
        /*038c*/ 	.word	0x00000c40
        /*0390*/ 	.word	0x000000ff
        /*0394*/ 	.word	0x00000148
        /*0398*/ 	.short	0x0100
        /*039a*/ 	.byte	0x06
	.zero		1


	//   ....[42]....
        /*039c*/ 	.word	0x00000d80
        /*03a0*/ 	.word	0x000000ff
        /*03a4*/ 	.word	0x00000150
        /*03a8*/ 	.short	0x0100
        /*03aa*/ 	.byte	0x04
	.zero		1


	//   ....[43]....
        /*03ac*/ 	.word	0x00000d90
        /*03b0*/ 	.word	0x000000ff
        /*03b4*/ 	.word	0x00000160
        /*03b8*/ 	.short	0x0100
        /*03ba*/ 	.byte	0x04
	.zero		1


	//   ....[44]....
        /*03bc*/ 	.word	0x00000da0
        /*03c0*/ 	.word	0x000000ff
        /*03c4*/ 	.word	0x00000158
        /*03c8*/ 	.short	0x0100
        /*03ca*/ 	.byte	0x04
	.zero		1


	//   ....[45]....
        /*03cc*/ 	.word	0x00000db0
        /*03d0*/ 	.word	0x000000ff
        /*03d4*/ 	.word	0x00000168
        /*03d8*/ 	.short	0x0100
        /*03da*/ 	.byte	0x04
	.zero		1


	//   ....[46]....
        /*03dc*/ 	.word	0x00000eb0
        /*03e0*/ 	.word	0x000000ff
        /*03e4*/ 	.word	0x00000170
        /*03e8*/ 	.short	0x0100
        /*03ea*/ 	.byte	0x06
	.zero		1


	//   ....[47]....
        /*03ec*/ 	.word	0x000019f0
        /*03f0*/ 	.word	0x000000ff
        /*03f4*/ 	.word	0x00000080
        /*03f8*/ 	.short	0x010a
        /*03fa*/ 	.byte	0x04
	.zero		1


	//   ....[48]....
        /*03fc*/ 	.word	0x00001c70
        /*0400*/ 	.word	0x000000ff
        /*0404*/ 	.word	0x00000080
        /*0408*/ 	.short	0x010a
        /*040a*/ 	.byte	0x09
	.zero		1


	//   ....[49]....
        /*040c*/ 	.word	0x00001e20
        /*0410*/ 	.word	0x000000ff
        /*0414*/ 	.word	0x00000080
        /*0418*/ 	.short	0x010a
        /*041a*/ 	.byte	0x07
	.zero		1


	//   ....[50]....
        /*041c*/ 	.word	0x00001ff0
        /*0420*/ 	.word	0x000000ff
        /*0424*/ 	.word	0x00000138
        /*0428*/ 	.short	0x0101
        /*042a*/ 	.byte	0x19
	.zero		1


	//   ....[51]....
        /*042c*/ 	.word	0x00002020
        /*0430*/ 	.word	0x000000ff
        /*0434*/ 	.word	0x00000080
        /*0438*/ 	.short	0x010a
        /*043a*/ 	.byte	0x04
	.zero		1


	//   ....[52]....
        /*043c*/ 	.word	0x00002240
        /*0440*/ 	.word	0x000000ff
        /*0444*/ 	.word	0x00000080
        /*0448*/ 	.short	0x010a
        /*044a*/ 	.byte	0x09
	.zero		1


	//   ....[53]....
        /*044c*/ 	.word	0x000023f0
        /*0450*/ 	.word	0x000000ff
        /*0454*/ 	.word	0x00000080
        /*0458*/ 	.short	0x010a
        /*045a*/ 	.byte	0x07
	.zero		1


	//   ....[54]....
        /*045c*/ 	.word	0x000025d0
        /*0460*/ 	.word	0x000000ff
        /*0464*/ 	.word	0x00000140
        /*0468*/ 	.short	0x010a
        /*046a*/ 	.byte	0x19
	.zero		1


	//   ....[55]....
        /*046c*/ 	.word	0x00002690
        /*0470*/ 	.word	0x000000ff
        /*0474*/ 	.word	0x00000000
        /*0478*/ 	.short	0x0101
        /*047a*/ 	.byte	0x04
	.zero		1


	//   ....[56]....
        /*047c*/ 	.word	0x00002c90
        /*0480*/ 	.word	0x000000ff
        /*0484*/ 	.word	0x00000000
        /*0488*/ 	.short	0x010a
        /*048a*/ 	.byte	0x04
	.zero		1


	//   ....[57]....
        /*048c*/ 	.word	0x00002d30
        /*0490*/ 	.word	0x000000ff
        /*0494*/ 	.word	0x00000000
        /*0498*/ 	.short	0x010a
        /*049a*/ 	.byte	0x05
	.zero		1


	//   ....[58]....
        /*049c*/ 	.word	0x00002dd0
        /*04a0*/ 	.word	0x000000ff
        /*04a4*/ 	.word	0x00000000
        /*04a8*/ 	.short	0x010a
        /*04aa*/ 	.byte	0x05
	.zero		1


	//   ....[59]....
        /*04ac*/ 	.word	0x00002e70
        /*04b0*/ 	.word	0x000000ff
        /*04b4*/ 	.word	0x00000000
        /*04b8*/ 	.short	0x010a
        /*04ba*/ 	.byte	0x05
	.zero		1


	//   ....[60]....
        /*04bc*/ 	.word	0x00002f10
        /*04c0*/ 	.word	0x000000ff
        /*04c4*/ 	.word	0x00000000
        /*04c8*/ 	.short	0x010a
        /*04ca*/ 	.byte	0x05
	.zero		1


	//   ....[61]....
        /*04cc*/ 	.word	0x00002fb0
        /*04d0*/ 	.word	0x000000ff
        /*04d4*/ 	.word	0x00000000
        /*04d8*/ 	.short	0x010a
        /*04da*/ 	.byte	0x05
	.zero		1


	//   ....[62]....
        /*04dc*/ 	.word	0x00003050
        /*04e0*/ 	.word	0x000000ff
        /*04e4*/ 	.word	0x00000000
        /*04e8*/ 	.short	0x010a
        /*04ea*/ 	.byte	0x05
	.zero		1


	//   ....[63]....
        /*04ec*/ 	.word	0x000030f0
        /*04f0*/ 	.word	0x000000ff
        /*04f4*/ 	.word	0x00000000
        /*04f8*/ 	.short	0x010a
        /*04fa*/ 	.byte	0x05
	.zero		1


	//   ....[64]....
        /*04fc*/ 	.word	0x00003190
        /*0500*/ 	.word	0x000000ff
        /*0504*/ 	.word	0x00000000
        /*0508*/ 	.short	0x010a
        /*050a*/ 	.byte	0x05
	.zero		1


	//   ....[65]....
        /*050c*/ 	.word	0x00003230
        /*0510*/ 	.word	0x000000ff
        /*0514*/ 	.word	0x00000000
        /*0518*/ 	.short	0x010a
        /*051a*/ 	.byte	0x05
	.zero		1


	//   ....[66]....
        /*051c*/ 	.word	0x000032d0
        /*0520*/ 	.word	0x000000ff
        /*0524*/ 	.word	0x00000000
        /*0528*/ 	.short	0x010a
        /*052a*/ 	.byte	0x05
	.zero		1


	//   ....[67]....
        /*052c*/ 	.word	0x00003370
        /*0530*/ 	.word	0x000000ff
        /*0534*/ 	.word	0x00000000
        /*0538*/ 	.short	0x010a
        /*053a*/ 	.byte	0x05
	.zero		1


	//   ....[68]....
        /*053c*/ 	.word	0x00003410
        /*0540*/ 	.word	0x000000ff
        /*0544*/ 	.word	0x00000000
        /*0548*/ 	.short	0x010a
        /*054a*/ 	.byte	0x05
	.zero		1


	//   ....[69]....
        /*054c*/ 	.word	0x000034b0
        /*0550*/ 	.word	0x000000ff
        /*0554*/ 	.word	0x00000000
        /*0558*/ 	.short	0x010a
        /*055a*/ 	.byte	0x05
	.zero		1


	//   ....[70]....
        /*055c*/ 	.word	0x00003550
        /*0560*/ 	.word	0x000000ff
        /*0564*/ 	.word	0x00000000
        /*0568*/ 	.short	0x010a
        /*056a*/ 	.byte	0x05
	.zero		1


	//   ....[71]....
        /*056c*/ 	.word	0x00003600
        /*0570*/ 	.word	0x00000000
        /*0574*/ 	.word	0x00000000
        /*0578*/ 	.short	0x010a
        /*057a*/ 	.byte	0xff
	.zero		1


	//   ....[72]....
        /*057c*/ 	.word	0x00003750
        /*0580*/ 	.word	0x000000ff
        /*0584*/ 	.word	0x00000148
        /*0588*/ 	.short	0x010a
        /*058a*/ 	.byte	0x04
	.zero		1


	//   ....[73]....
        /*058c*/ 	.word	0x000037f0
        /*0590*/ 	.word	0x000000ff
        /*0594*/ 	.word	0x00000140
        /*0598*/ 	.short	0x010a
        /*059a*/ 	.byte	0x04
	.zero		1


	//   ....[74]....
        /*059c*/ 	.word	0x00003890
        /*05a0*/ 	.word	0x000000ff
        /*05a4*/ 	.word	0x00000000
        /*05a8*/ 	.short	0x0101
        /*05aa*/ 	.byte	0x05
	.zero		1


	//   ....[75]....
        /*05ac*/ 	.word	0x000038d0
        /*05b0*/ 	.word	0x000000ff
        /*05b4*/ 	.word	0x00000148
        /*05b8*/ 	.short	0x0106
        /*05ba*/ 	.byte	0x04
	.zero		1


	//   ....[76]....
        /*05bc*/ 	.word	0x00003910
        /*05c0*/ 	.word	0x00000000
        /*05c4*/ 	.word	0x00000148
        /*05c8*/ 	.short	0x010a
        /*05ca*/ 	.byte	0xff
	.zero		1


	//   ....[77]....
        /*05cc*/ 	.word	0x00003b60
        /*05d0*/ 	.word	0x000000ff
        /*05d4*/ 	.word	0x00000008
        /*05d8*/ 	.short	0x010a
        /*05da*/ 	.byte	0x05
	.zero		1


	//   ....[78]....
        /*05dc*/ 	.word	0x00003b80
        /*05e0*/ 	.word	0x000000ff
        /*05e4*/ 	.word	0x00000008
        /*05e8*/ 	.short	0x010a
        /*05ea*/ 	.byte	0x05
	.zero		1


	//   ....[79]....
        /*05ec*/ 	.word	0x00003d10
        /*05f0*/ 	.word	0x000000ff
        /*05f4*/ 	.word	0x00000008
        /*05f8*/ 	.short	0x010a
        /*05fa*/ 	.byte	0x05
	.zero		1


	//   ....[80]....
        /*05fc*/ 	.word	0x00003d30
        /*0600*/ 	.word	0x000000ff
        /*0604*/ 	.word	0x00000008
        /*0608*/ 	.short	0x010a
        /*060a*/ 	.byte	0x05
	.zero		1


	//   ....[81]....
        /*060c*/ 	.word	0x00003df0
        /*0610*/ 	.word	0x000000ff
        /*0614*/ 	.word	0x00000000
        /*0618*/ 	.short	0x0101
        /*061a*/ 	.byte	0x04
	.zero		1


	//   ....[82]....
        /*061c*/ 	.word	0x00004180
        /*0620*/ 	.word	0x000000ff
        /*0624*/ 	.word	0x00000140
        /*0628*/ 	.short	0x010a
        /*062a*/ 	.byte	0x14
	.zero		1


	//   ....[83]....
        /*062c*/ 	.word	0x00004220
        /*0630*/ 	.word	0x000000ff
        /*0634*/ 	.word	0x00000000
        /*0638*/ 	.short	0x0101
        /*063a*/ 	.byte	0x22
	.zero		1


	//   ....[84]....
        /*063c*/ 	.word	0x00004260
        /*0640*/ 	.word	0x000000ff
        /*0644*/ 	.word	0x00000160
        /*0648*/ 	.short	0x010a
        /*064a*/ 	.byte	0x19
	.zero		1


	//   ....[85]....
        /*064c*/ 	.word	0x00004300
        /*0650*/ 	.word	0x000000ff
        /*0654*/ 	.word	0x00000000
        /*0658*/ 	.short	0x010a
        /*065a*/ 	.byte	0x04
	.zero		1


	//   ....[86]....
        /*065c*/ 	.word	0x00004350
        /*0660*/ 	.word	0x000000ff
        /*0664*/ 	.word	0x00000000
        /*0668*/ 	.short	0x010a
        /*066a*/ 	.byte	0x12
	.zero		1


	//   ....[87]....
        /*066c*/ 	.word	0x000044a0
        /*0670*/ 	.word	0x000000ff
        /*0674*/ 	.word	0x00000000
        /*0678*/ 	.short	0x010a
        /*067a*/ 	.byte	0x05
	.zero		1


	//   ....[88]....
        /*067c*/ 	.word	0x000047d0
        /*0680*/ 	.word	0x000000ff
        /*0684*/ 	.word	0x00000000
        /*0688*/ 	.short	0x010a
        /*068a*/ 	.byte	0x04
	.zero		1


	//   ....[89]....
        /*068c*/ 	.word	0x00004870
        /*0690*/ 	.word	0x00000000
        /*0694*/ 	.word	0x00000000
        /*0698*/ 	.short	0x010a
        /*069a*/ 	.byte	0xff
	.zero		1


	//   ....[90]....
        /*069c*/ 	.word	0x000048b0
        /*06a0*/ 	.word	0x00000000
        /*06a4*/ 	.word	0x00000000
        /*06a8*/ 	.short	0x010a
        /*06aa*/ 	.byte	0xff
	.zero		1


	//   ....[91]....
        /*06ac*/ 	.word	0x00004920
        /*06b0*/ 	.word	0x000000ff
        /*06b4*/ 	.word	0x00000000
        /*06b8*/ 	.short	0x0101
        /*06ba*/ 	.byte	0x04
	.zero		1


	//   ....[92]....
        /*06bc*/ 	.word	0x00004960
        /*06c0*/ 	.word	0x000000ff
        /*06c4*/ 	.word	0x00000170
        /*06c8*/ 	.short	0x010a
        /*06ca*/ 	.byte	0x14
	.zero		1


	//   ....[93]....
        /*06cc*/ 	.word	0x000049d0
        /*06d0*/ 	.word	0x000000ff
        /*06d4*/ 	.word	0x00000000
        /*06d8*/ 	.short	0x0101
        /*06da*/ 	.byte	0x04
	.zero		1


	//   ....[94]....
        /*06dc*/ 	.word	0x00004ea0
        /*06e0*/ 	.word	0x000000ff
        /*06e4*/ 	.word	0x00000140
        /*06e8*/ 	.short	0x010a
        /*06ea*/ 	.byte	0x1f
	.zero		1


	//   ....[95]....
        /*06ec*/ 	.word	0x00004f40
        /*06f0*/ 	.word	0x000000ff
        /*06f4*/ 	.word	0x00000000
        /*06f8*/ 	.short	0x0101
        /*06fa*/ 	.byte	0x2e
	.zero		1


	//   ....[96]....
        /*06fc*/ 	.word	0x00005480
        /*0700*/ 	.word	0x000000ff
        /*0704*/ 	.word	0x00000138
        /*0708*/ 	.short	0x010a
        /*070a*/ 	.byte	0x1f
	.zero		1


	//   ....[97]....
        /*070c*/ 	.word	0x00005670
        /*0710*/ 	.word	0x000000ff
        /*0714*/ 	.word	0x00000118
        /*0718*/ 	.short	0x010a
        /*071a*/ 	.byte	0x07
	.zero		1


	//   ....[98]....
        /*071c*/ 	.word	0x00005990
        /*0720*/ 	.word	0x000000ff
        /*0724*/ 	.word	0x00000100
        /*0728*/ 	.short	0x010b
        /*072a*/ 	.byte	0x07
	.zero		1


	//   ....[99]....
        /*072c*/ 	.word	0x000059c0
        /*0730*/ 	.word	0x000000ff
        /*0734*/ 	.word	0x00000000
        /*0738*/ 	.short	0x0101
        /*073a*/ 	.byte	0x04
	.zero		1


	//   ....[100]....
        /*073c*/ 	.word	0x000059d0
        /*0740*/ 	.word	0x000000ff
        /*0744*/ 	.word	0x00000118
        /*0748*/ 	.short	0x010a
        /*074a*/ 	.byte	0x05
	.zero		1


	//   ....[101]....
        /*074c*/ 	.word	0x00005c80
        /*0750*/ 	.word	0x000000ff
        /*0754*/ 	.word	0x00000100
        /*0758*/ 	.short	0x010b
        /*075a*/ 	.byte	0x05
	.zero		1


	//   ....[102]....
        /*075c*/ 	.word	0x00005c90
        /*0760*/ 	.word	0x000000ff
        /*0764*/ 	.word	0x00000000
        /*0768*/ 	.short	0x0101
        /*076a*/ 	.byte	0x04
	.zero		1


	//   ....[103]....
        /*076c*/ 	.word	0x00005cf0
        /*0770*/ 	.word	0x000000ff
        /*0774*/ 	.word	0x00000000
        /*0778*/ 	.short	0x010a
        /*077a*/ 	.byte	0x04
	.zero		1


	//   ....[104]....
        /*077c*/ 	.word	0x00005d80
        /*0780*/ 	.word	0x000000ff
        /*0784*/ 	.word	0x00000000
        /*0788*/ 	.short	0x010a
        /*078a*/ 	.byte	0x05
	.zero		1


	//   ....[105]....
        /*078c*/ 	.word	0x00005e20
        /*0790*/ 	.word	0x00000000
        /*0794*/ 	.word	0x00000000
        /*0798*/ 	.short	0x010a
        /*079a*/ 	.byte	0xff
	.zero		1


	//   ....[106]....
        /*079c*/ 	.word	0x000061e0
        /*07a0*/ 	.word	0x000000ff
        /*07a4*/ 	.word	0x00000140
        /*07a8*/ 	.short	0x010a
        /*07aa*/ 	.byte	0x2e
	.zero		1


	//   ....[107]....
        /*07ac*/ 	.word	0x000062b0
        /*07b0*/ 	.word	0x000000ff
        /*07b4*/ 	.word	0x00000000
        /*07b8*/ 	.short	0x0101
        /*07ba*/ 	.byte	0x04
	.zero		1


	//   ....[108]....
        /*07bc*/ 	.word	0x00006ef0
        /*07c0*/ 	.word	0x00000000
        /*07c4*/ 	.word	0x00000100
        /*07c8*/ 	.short	0x010a
        /*07ca*/ 	.byte	0xff
	.zero		1


	//   ....[109]....
        /*07cc*/ 	.word	0x00006ff0
        /*07d0*/ 	.word	0x0000004b
        /*07d4*/ 	.word	0x00000150
        /*07d8*/ 	.short	0x010a
        /*07da*/ 	.byte	0xff
	.zero		1


	//   ....[110]....
        /*07dc*/ 	.word	0x000071b0
        /*07e0*/ 	.word	0x00000000
        /*07e4*/ 	.word	0x00000100
        /*07e8*/ 	.short	0x010a
        /*07ea*/ 	.byte	0xff
	.zero		1


	//   ....[111]....
        /*07ec*/ 	.word	0x000072e0
        /*07f0*/ 	.word	0x0000004b
        /*07f4*/ 	.word	0x00000150
        /*07f8*/ 	.short	0x010a
        /*07fa*/ 	.byte	0xff
	.zero		1


	//   ....[112]....
        /*07fc*/ 	.word	0x00007b90
        /*0800*/ 	.word	0x00000000
        /*0804*/ 	.word	0x00000000
        /*0808*/ 	.short	0x0101
        /*080a*/ 	.byte	0xff
	.zero		1


	//   ....[113]....
        /*080c*/ 	.word	0x00007ba0
        /*0810*/ 	.word	0x00000003
        /*0814*/ 	.word	0x00000100
        /*0818*/ 	.short	0x010a
        /*081a*/ 	.byte	0xff
	.zero		1


	//   ....[114]....
        /*081c*/ 	.word	0x00007c70
        /*0820*/ 	.word	0x00000003
        /*0824*/ 	.word	0x00000100
        /*0828*/ 	.short	0x010a
        /*082a*/ 	.byte	0xff
	.zero		1


	//   ....[115]....
        /*082c*/ 	.word	0x00007fd0
        /*0830*/ 	.word	0x0000004d
        /*0834*/ 	.word	0x00000000
        /*0838*/ 	.short	0x0101
        /*083a*/ 	.byte	0xff
	.zero		1


	//   ....[116]....
        /*083c*/ 	.word	0x00008680
        /*0840*/ 	.word	0x00000002
        /*0844*/ 	.word	0x00000000
        /*0848*/ 	.short	0x0101
        /*084a*/ 	.byte	0xff
	.zero		1


	//   ....[117]....
        /*084c*/ 	.word	0x00008900
        /*0850*/ 	.word	0x000000ff
        /*0854*/ 	.word	0x00000000
        /*0858*/ 	.short	0x0101
        /*085a*/ 	.byte	0x04
	.zero		1


	//   ....[118]....
        /*085c*/ 	.word	0x00008930
        /*0860*/ 	.word	0x00000000
        /*0864*/ 	.word	0x00000080
        /*0868*/ 	.short	0x010a
        /*086a*/ 	.byte	0xff
	.zero		1


	//   ....[119]....
        /*086c*/ 	.word	0x00008990
        /*0870*/ 	.word	0x00000000
        /*0874*/ 	.word	0x00000080
        /*0878*/ 	.short	0x010a
        /*087a*/ 	.byte	0xff
	.zero		1


	//   ....[120]....
        /*087c*/ 	.word	0x000089f0
        /*0880*/ 	.word	0x00000000
        /*0884*/ 	.word	0x00000140
        /*0888*/ 	.short	0x010a
        /*088a*/ 	.byte	0xff
	.zero		1


	//   ....[121]....
        /*088c*/ 	.word	0x00008a50
        /*0890*/ 	.word	0x00000000
        /*0894*/ 	.word	0x00000000
        /*0898*/ 	.short	0x010a
        /*089a*/ 	.byte	0xff
	.zero		1


	//   ....[122]....
        /*089c*/ 	.word	0x00008ab0
        /*08a0*/ 	.word	0x00000000
        /*08a4*/ 	.word	0x00000000
        /*08a8*/ 	.short	0x010a
        /*08aa*/ 	.byte	0xff
	.zero		1


	//   ....[123]....
        /*08ac*/ 	.word	0x00008b10
        /*08b0*/ 	.word	0x00000000
        /*08b4*/ 	.word	0x00000000
        /*08b8*/ 	.short	0x010a
        /*08ba*/ 	.byte	0xff
	.zero		1


	//   ....[124]....
        /*08bc*/ 	.word	0x00008b70
        /*08c0*/ 	.word	0x00000000
        /*08c4*/ 	.word	0x00000000
        /*08c8*/ 	.short	0x010a
        /*08ca*/ 	.byte	0xff
	.zero		1


	//   ....[125]....
        /*08cc*/ 	.word	0x00008bd0
        /*08d0*/ 	.word	0x00000000
        /*08d4*/ 	.word	0x00000000
        /*08d8*/ 	.short	0x010a
        /*08da*/ 	.byte	0xff
	.zero		1


	//   ....[126]....
        /*08dc*/ 	.word	0x00008c30
        /*08e0*/ 	.word	0x00000000
        /*08e4*/ 	.word	0x00000000
        /*08e8*/ 	.short	0x010a
        /*08ea*/ 	.byte	0xff
	.zero		1


	//   ....[127]....
        /*08ec*/ 	.word	0x00008c90
        /*08f0*/ 	.word	0x00000000
        /*08f4*/ 	.word	0x00000000
        /*08f8*/ 	.short	0x010a
        /*08fa*/ 	.byte	0xff
	.zero		1


	//   ....[128]....
        /*08fc*/ 	.word	0x00008cf0
        /*0900*/ 	.word	0x00000000
        /*0904*/ 	.word	0x00000000
        /*0908*/ 	.short	0x010a
        /*090a*/ 	.byte	0xff
	.zero		1


	//   ....[129]....
        /*090c*/ 	.word	0x00008d50
        /*0910*/ 	.word	0x00000000
        /*0914*/ 	.word	0x00000000
        /*0918*/ 	.short	0x010a
        /*091a*/ 	.byte	0xff
	.zero		1


	//   ....[130]....
        /*091c*/ 	.word	0x00008db0
        /*0920*/ 	.word	0x00000000
        /*0924*/ 	.word	0x00000000
        /*0928*/ 	.short	0x010a
        /*092a*/ 	.byte	0xff
	.zero		1


	//   ....[131]....
        /*092c*/ 	.word	0x00008e10
        /*0930*/ 	.word	0x00000000
        /*0934*/ 	.word	0x00000000
        /*0938*/ 	.short	0x010a
        /*093a*/ 	.byte	0xff
	.zero		1


	//   ....[132]....
        /*093c*/ 	.word	0x00008e70
        /*0940*/ 	.word	0x00000000
        /*0944*/ 	.word	0x00000000
        /*0948*/ 	.short	0x010a
        /*094a*/ 	.byte	0xff
	.zero		1


	//   ....[133]....
        /*094c*/ 	.word	0x00008ed0
        /*0950*/ 	.word	0x00000000
        /*0954*/ 	.word	0x00000000
        /*0958*/ 	.short	0x010a
        /*095a*/ 	.byte	0xff
	.zero		1


	//   ....[134]....
        /*095c*/ 	.word	0x00008f30
        /*0960*/ 	.word	0x00000000
        /*0964*/ 	.word	0x00000000
        /*0968*/ 	.short	0x010a
        /*096a*/ 	.byte	0xff
	.zero		1


	//   ....[135]....
        /*096c*/ 	.word	0x00008f90
        /*0970*/ 	.word	0x00000000
        /*0974*/ 	.word	0x00000000
        /*0978*/ 	.short	0x010a
        /*097a*/ 	.byte	0xff
	.zero		1


	//   ....[136]....
        /*097c*/ 	.word	0x00008ff0
        /*0980*/ 	.word	0x00000004
        /*0984*/ 	.word	0x00000148
        /*0988*/ 	.short	0x010a
        /*098a*/ 	.byte	0xff
	.zero		1


	//   ....[137]....
        /*098c*/ 	.word	0x00009050
        /*0990*/ 	.word	0x00000004
        /*0994*/ 	.word	0x00000140
        /*0998*/ 	.short	0x010a
        /*099a*/ 	.byte	0xff
	.zero		1


	//   ....[138]....
        /*099c*/ 	.word	0x000090b0
        /*09a0*/ 	.word	0x00000005
        /*09a4*/ 	.word	0x00000008
        /*09a8*/ 	.short	0x010a
        /*09aa*/ 	.byte	0xff
	.zero		1


	//   ....[139]....
        /*09ac*/ 	.word	0x00009190
        /*09b0*/ 	.word	0x00000003
        /*09b4*/ 	.word	0x00000008
        /*09b8*/ 	.short	0x010a
        /*09ba*/ 	.byte	0xff
	.zero		1


	//   ....[140]....
        /*09bc*/ 	.word	0x000091f0
        /*09c0*/ 	.word	0x00000004
        /*09c4*/ 	.word	0x00000140
        /*09c8*/ 	.short	0x010a
        /*09ca*/ 	.byte	0xff
	.zero		1


	//   ....[141]....
        /*09cc*/ 	.word	0x00009250
        /*09d0*/ 	.word	0x00000004
        /*09d4*/ 	.word	0x00000160
        /*09d8*/ 	.short	0x010a
        /*09da*/ 	.byte	0xff
	.zero		1


	//   ....[142]....
        /*09dc*/ 	.word	0x000092b0
        /*09e0*/ 	.word	0x00000004
        /*09e4*/ 	.word	0x00000000
        /*09e8*/ 	.short	0x010a
        /*09ea*/ 	.byte	0xff
	.zero		1


	//   ....[143]....
        /*09ec*/ 	.word	0x00009310
        /*09f0*/ 	.word	0x00000000
        /*09f4*/ 	.word	0x00000000
        /*09f8*/ 	.short	0x010a
        /*09fa*/ 	.byte	0xff
	.zero		1


	//   ....[144]....
        /*09fc*/ 	.word	0x00009370
        /*0a00*/ 	.word	0x00000000
        /*0a04*/ 	.word	0x00000170
        /*0a08*/ 	.short	0x010a
        /*0a0a*/ 	.byte	0xff
	.zero		1


	//   ....[145]....
        /*0a0c*/ 	.word	0x000093d0
        /*0a10*/ 	.word	0x00000000
        /*0a14*/ 	.word	0x00000140
        /*0a18*/ 	.short	0x010a
        /*0a1a*/ 	.byte	0xff
	.zero		1


	//   ....[146]....
        /*0a1c*/ 	.word	0x00009430
        /*0a20*/ 	.word	0x00000000
        /*0a24*/ 	.word	0x00000138
        /*0a28*/ 	.short	0x010a
        /*0a2a*/ 	.byte	0xff
	.zero		1


	//   ....[147]....
        /*0a2c*/ 	.word	0x00009490
        /*0a30*/ 	.word	0x00000000
        /*0a34*/ 	.word	0x00000118
        /*0a38*/ 	.short	0x010a
        /*0a3a*/ 	.byte	0xff
	.zero		1


	//   ....[148]....
        /*0a3c*/ 	.word	0x000094f0
        /*0a40*/ 	.word	0x00000005
        /*0a44*/ 	.word	0x00000118
        /*0a48*/ 	.short	0x010a
        /*0a4a*/ 	.byte	0xff
	.zero		1


	//   ....[149]....
        /*0a4c*/ 	.word	0x00009550
        /*0a50*/ 	.word	0x00000000
        /*0a54*/ 	.word	0x00000000
        /*0a58*/ 	.short	0x010a
        /*0a5a*/ 	.byte	0xff
	.zero		1


	//   ....[150]....
        /*0a5c*/ 	.word	0x000095b0
        /*0a60*/ 	.word	0x00000000
        /*0a64*/ 	.word	0x00000000
        /*0a68*/ 	.short	0x010a
        /*0a6a*/ 	.byte	0xff
	.zero		1


	//   ....[151]....
        /*0a6c*/ 	.word	0x00009610
        /*0a70*/ 	.word	0x00000000
        /*0a74*/ 	.word	0x00000140
        /*0a78*/ 	.short	0x010a
        /*0a7a*/ 	.byte	0xff
	.zero		1


	//   ....[152]....
        /*0a7c*/ 	.word	0x00009660
        /*0a80*/ 	.word	0x00000000
        /*0a84*/ 	.word	0x00000100
        /*0a88*/ 	.short	0x010a
        /*0a8a*/ 	.byte	0xff
	.zero		1


	//   ....[153]....
        /*0a8c*/ 	.word	0x000096b0
        /*0a90*/ 	.word	0x0000004b
        /*0a94*/ 	.word	0x00000150
        /*0a98*/ 	.short	0x010a
        /*0a9a*/ 	.byte	0xff
	.zero		1


	//   ....[154]....
        /*0a9c*/ 	.word	0x00009700
        /*0aa0*/ 	.word	0x00000003
        /*0aa4*/ 	.word	0x00000100
        /*0aa8*/ 	.short	0x010a
        /*0aaa*/ 	.byte	0xff
	.zero		1


	//----- nvinfo : EIATTR_NUM_MBARRIERS
	.align		4
.L_47:
        /*0aac*/ 	.byte	0x03, 0x38
        /*0aae*/ 	.short	0x002f


	//----- nvinfo : EIATTR_EXIT_INSTR_OFFSETS
	.align		4
        /*0ab0*/ 	.byte	0x04, 0x1c
        /*0ab2*/ 	.short	(.L_49 - .L_48)


	//   ....[0]....
.L_48:
        /*0ab4*/ 	.word	0x00003630


	//   ....[1]....
        /*0ab8*/ 	.word	0x000038e0


	//   ....[2]....
        /*0abc*/ 	.word	0x00003940


	//   ....[3]....
        /*0ac0*/ 	.word	0x00004bf0


	//   ....[4]....
        /*0ac4*/ 	.word	0x00005e50


	//   ....[5]....
        /*0ac8*/ 	.word	0x00005e90


	//   ....[6]....
        /*0acc*/ 	.word	0x000087e0


	//   ....[7]....
        /*0ad0*/ 	.word	0x00008860


	//   ....[8]....
        /*0ad4*/ 	.word	0x00008890


	//   ....[9]....
        /*0ad8*/ 	.word	0x00008910


	//----- nvinfo : EIATTR_MAX_THREADS
	.align		4
.L_49:
        /*0adc*/ 	.byte	0x04, 0x05
        /*0ade*/ 	.short	(.L_51 - .L_50)
.L_50:
        /*0ae0*/ 	.word	0x00000100
        /*0ae4*/ 	.word	0x00000001
        /*0ae8*/ 	.word	0x00000001


	//----- nvinfo : EIATTR_CRS_STACK_SIZE
	.align		4
.L_51:
        /*0aec*/ 	.byte	0x04, 0x1e
        /*0aee*/ 	.short	(.L_53 - .L_52)
.L_52:
        /*0af0*/ 	.word	0x00000000


	//----- nvinfo : EIATTR_CBANK_PARAM_SIZE
	.align		4
.L_53:
        /*0af4*/ 	.byte	0x03, 0x19
        /*0af6*/ 	.short	0x0800


	//----- nvinfo : EIATTR_PARAM_CBANK
	.align		4
        /*0af8*/ 	.byte	0x04, 0x0a
        /*0afa*/ 	.short	(.L_55 - .L_54)
	.align		4
.L_54:
        /*0afc*/ 	.word	index@(.nv.constant0._ZN7cutlass13device_kernelINS_4conv6kernel13ConvUniversalINS1_16ConvProblemShapeILNS1_8OperatorE0ELi2EEENS1_10collective14CollectiveConvINS1_47MainloopSm100TmaUmmaWarpSpecializedImplicitGemmILS5_0ELi16ELi2ELi1ELi2EN4cute5tupleIJNSA_1CILi2EEENSC_ILi1EEESE_EEEEENSB_IJNSC_ILi128EEENSC_ILi64EEENSB_IJNSC_ILi32EEEEEEEEENS_10tfloat32_tESM_NSA_8TiledMMAINSA_8MMA_AtomIJNSA_23SM100_MMA_TF32_2x1SM_SSISM_SM_fLi128ELi64ELNSA_4UMMA5MajorE0ELSR_0ELNSQ_7ScaleInE0ELSS_0EEEEEENSA_6LayoutINSB_IJSE_SE_SE_EEENSB_IJNSC_ILi0EEESX_SX_EEEEENSB_IJNSA_10UnderscoreES10_S10_EEEEENS7_6detail27Sm100ImplicitGemmTileTraitsINSA_25SM100_TMA_2SM_LOAD_IM2COLENSA_14ComposedLayoutINSA_7SwizzleILi3ELi4ELi3EEENSA_18smem_ptr_flag_bitsILi32EEENSV_INSB_IJNSC_ILi8EEESJ_EEENSB_IJSJ_SE_EEEEEEEvEENS14_INSA_18SM100_TMA_2SM_LOADES1F_vEEEENS_8epilogue10collective18CollectiveEpilogueINS1K_23Sm100TmaWarpSpecializedILi3ELi2ELi16ELb1ELb0EEEJNSB_IJSI_SI_SK_EEENSB_IJNSV_ISI_SE_EENSV_INSB_IJNSC_ILi16EEESD_EEENSB_IJSE_SJ_EEEEEEEESM_NSB_IJNSB_IJlllEEESE_SX_EEESM_S1X_NS1K_6fusion15FusionCallbacksIS1O_NS1Y_17LinearCombinationISM_fSM_fLNS_15FloatRoundStyleE2EEES1P_S1V_JEEENSA_5SM1004TMEM4LOAD26SM100_TMEM_LOAD_32dp32b16xENSA_20SM90_TMA_LOAD_IM2COLENS16_INS17_ILi2ELi4ELi3EEES1A_NSV_INSB_IJS1B_S1R_EEENSB_IJS1R_SE_EEEEEEENSA_39AutoVectorizingCopyWithAssumedAlignmentILi128EEENSA_21SM90_TMA_STORE_IM2COLES2D_S2F_S2F_EEEvvEEEEvNT_6ParamsE)
        /*0b00*/ 	.short	0x0380
        /*0b02*/ 	.short	0x0800


	//----- nvinfo : EIATTR_SW_WAR
	.align		4
.L_55:
        /*0b04*/ 	.byte	0x04, 0x36
        /*0b06*/ 	.short	(.L_57 - .L_56)
.L_56:
        /*0b08*/ 	.word	0x00000008
.L_57:


//--------------------- .nv.callgraph             --------------------------
	.section	.nv.callgraph,"",@"SHT_CUDA_CALLGRAPH"
	.align	4
	.sectionentsize	8
	.align		4
        /*0000*/ 	.word	0x00000000
	.align		4
        /*0004*/ 	.word	0xffffffff
	.align		4
        /*0008*/ 	.word	index@(_ZN7cutlass13device_kernelINS_4conv6kernel13ConvUniversalINS1_16ConvProblemShapeILNS1_8OperatorE0ELi2EEENS1_10collective14CollectiveConvINS1_47MainloopSm100TmaUmmaWarpSpecializedImplicitGemmILS5_0ELi16ELi2ELi1ELi2EN4cute5tupleIJNSA_1CILi2EEENSC_ILi1EEESE_EEEEENSB_IJNSC_ILi128EEENSC_ILi64EEENSB_IJNSC_ILi32EEEEEEEEENS_10tfloat32_tESM_NSA_8TiledMMAINSA_8MMA_AtomIJNSA_23SM100_MMA_TF32_2x1SM_SSISM_SM_fLi128ELi64ELNSA_4UMMA5MajorE0ELSR_0ELNSQ_7ScaleInE0ELSS_0EEEEEENSA_6LayoutINSB_IJSE_SE_SE_EEENSB_IJNSC_ILi0EEESX_SX_EEEEENSB_IJNSA_10UnderscoreES10_S10_EEEEENS7_6detail27Sm100ImplicitGemmTileTraitsINSA_25SM100_TMA_2SM_LOAD_IM2COLENSA_14ComposedLayoutINSA_7SwizzleILi3ELi4ELi3EEENSA_18smem_ptr_flag_bitsILi32EEENSV_INSB_IJNSC_ILi8EEESJ_EEENSB_IJSJ_SE_EEEEEEEvEENS14_INSA_18SM100_TMA_2SM_LOADES1F_vEEEENS_8epilogue10collective18CollectiveEpilogueINS1K_23Sm100TmaWarpSpecializedILi3ELi2ELi16ELb1ELb0EEEJNSB_IJSI_SI_SK_EEENSB_IJNSV_ISI_SE_EENSV_INSB_IJNSC_ILi16EEESD_EEENSB_IJSE_SJ_EEEEEEEESM_NSB_IJNSB_IJlllEEESE_SX_EEESM_S1X_NS1K_6fusion15FusionCallbacksIS1O_NS1Y_17LinearCombinationISM_fSM_fLNS_15FloatRoundStyleE2EEES1P_S1V_JEEENSA_5SM1004TMEM4LOAD26SM100_TMEM_LOAD_32dp32b16xENSA_20SM90_TMA_LOAD_IM2COLENS16_INS17_ILi2ELi4ELi3EEES1A_NSV_INSB_IJS1B_S1R_EEENSB_IJS1R_SE_EEEEEEENSA_39AutoVectorizingCopyWithAssumedAlignmentILi128EEENSA_21SM90_TMA_STORE_IM2COLES2D_S2F_S2F_EEEvvEEEEvNT_6ParamsE)
	.align		4
        /*000c*/ 	.word	index@(__assertfail)
	.align		4
        /*0010*/ 	.word	0x00000000
	.align		4
        /*0014*/ 	.word	0xfffffffe
	.align		4
        /*0018*/ 	.word	0x00000000
	.align		4
        /*001c*/ 	.word	0xfffffffd
	.align		4
        /*0020*/ 	.word	0x00000000
	.align		4
        /*0024*/ 	.word	0xfffffffc


//--------------------- .nv.constant4             --------------------------
	.section	.nv.constant4,"a",@progbits
	.align	8
	.align		8
.nv.constant4:
        /*0000*/ 	.dword	__assertfail
	.align		8
        /*0008*/ 	.dword	__unnamed_1
	.align		8
        /*0010*/ 	.dword	__unnamed_2
	.align		8
        /*0018*/ 	.dword	_ZN39_INTERNAL_4feb3c30_4_k_cu_89fe653f_32464cuda3std3__45__cpo5beginE
	.align		8
        /*0020*/ 	.dword	_ZN39_INTERNAL_4feb3c30_4_k_cu_89fe653f_32464cuda3std3__45__cpo3endE
	.align		8
        /*0028*/ 	.dword	_ZN39_INTERNAL_4feb3c30_4_k_cu_89fe653f_32464cuda3std3__45__cpo6cbeginE
	.align		8
        /*0030*/ 	.dword	_ZN39_INTERNAL_4feb3c30_4_k_cu_89fe653f_32464cuda3std3__45__cpo4cendE
	.align		8
        /*0038*/ 	.dword	_ZN39_INTERNAL_4feb3c30_4_k_cu_89fe653f_32464cuda3std3__441_GLOBAL__N__4feb3c30_4_k_cu_89fe653f_32466ignoreE
	.align		8
        /*0040*/ 	.dword	_ZN39_INTERNAL_4feb3c30_4_k_cu_89fe653f_32464cuda3std3__419piecewise_constructE
	.align		8
        /*0048*/ 	.dword	_ZN39_INTERNAL_4feb3c30_4_k_cu_89fe653f_32464cuda3std3__48in_placeE
	.align		8
        /*0050*/ 	.dword	_ZN39_INTERNAL_4feb3c30_4_k_cu_89fe653f_32464cuda3std6ranges3__45__cpo4swapE
	.align		8
        /*0058*/ 	.dword	_ZN39_INTERNAL_4feb3c30_4_k_cu_89fe653f_32464cuda3std6ranges3__45__cpo9iter_moveE
	.align		8
        /*0060*/ 	.dword	_ZN39_INTERNAL_4feb3c30_4_k_cu_89fe653f_32464cute7productE
	.align		8
        /*0068*/ 	.dword	_ZN39_INTERNAL_4feb3c30_4_k_cu_89fe653f_32464cute1_E
	.align		8
        /*0070*/ 	.dword	$str$27
	.align		8
        /*0078*/ 	.dword	$str$28
	.align		8
        /*0080*/ 	.dword	$str$29
	.align		8
        /*0088*/ 	.dword	$str$30


//--------------------- .text._ZN7cutlass13device_kernelINS_4conv6kernel13ConvUniversalINS1_16ConvProblemShapeILNS1_8OperatorE0ELi2EEENS1_10collective14CollectiveConvINS1_47MainloopSm100TmaUmmaWarpSpecializedImplicitGemmILS5_0ELi16ELi2ELi1ELi2EN4cute5tupleIJNSA_1CILi2EEENSC_ILi1EEESE_EEEEENSB_IJNSC_ILi128EEENSC_ILi64EEENSB_IJNSC_ILi32EEEEEEEEENS_10tfloat32_tESM_NSA_8TiledMMAINSA_8MMA_AtomIJNSA_23SM100_MMA_TF32_2x1SM_SSISM_SM_fLi128ELi64ELNSA_4UMMA5MajorE0ELSR_0ELNSQ_7ScaleInE0ELSS_0EEEEEENSA_6LayoutINSB_IJSE_SE_SE_EEENSB_IJNSC_ILi0EEESX_SX_EEEEENSB_IJNSA_10UnderscoreES10_S10_EEEEENS7_6detail27Sm100ImplicitGemmTileTraitsINSA_25SM100_TMA_2SM_LOAD_IM2COLENSA_14ComposedLayoutINSA_7SwizzleILi3ELi4ELi3EEENSA_18smem_ptr_flag_bitsILi32EEENSV_INSB_IJNSC_ILi8EEESJ_EEENSB_IJSJ_SE_EEEEEEEvEENS14_INSA_18SM100_TMA_2SM_LOADES1F_vEEEENS_8epilogue10collective18CollectiveEpilogueINS1K_23Sm100TmaWarpSpecializedILi3ELi2ELi16ELb1ELb0EEEJNSB_IJSI_SI_SK_EEENSB_IJNSV_ISI_SE_EENSV_INSB_IJNSC_ILi16EEESD_EEENSB_IJSE_SJ_EEEEEEEESM_NSB_IJNSB_IJlllEEESE_SX_EEESM_S1X_NS1K_6fusion15FusionCallbacksIS1O_NS1Y_17LinearCombinationISM_fSM_fLNS_15FloatRoundStyleE2EEES1P_S1V_JEEENSA_5SM1004TMEM4LOAD26SM100_TMEM_LOAD_32dp32b16xENSA_20SM90_TMA_LOAD_IM2COLENS16_INS17_ILi2ELi4ELi3EEES1A_NSV_INSB_IJS1B_S1R_EEENSB_IJS1R_SE_EEEEEEENSA_39AutoVectorizingCopyWithAssumedAlignmentILi128EEENSA_21SM90_TMA_STORE_IM2COLES2D_S2F_S2F_EEEvvEEEEvNT_6ParamsE --------------------------
	.section	.text._ZN7cutlass13device_kernelINS_4conv6kernel13ConvUniversalINS1_16ConvProblemShapeILNS1_8OperatorE0ELi2EEENS1_10collective14CollectiveConvINS1_47MainloopSm100TmaUmmaWarpSpecializedImplicitGemmILS5_0ELi16ELi2ELi1ELi2EN4cute5tupleIJNSA_1CILi2EEENSC_ILi1EEESE_EEEEENSB_IJNSC_ILi128EEENSC_ILi64EEENSB_IJNSC_ILi32EEEEEEEEENS_10tfloat32_tESM_NSA_8TiledMMAINSA_8MMA_AtomIJNSA_23SM100_MMA_TF32_2x1SM_SSISM_SM_fLi128ELi64ELNSA_4UMMA5MajorE0ELSR_0ELNSQ_7ScaleInE0ELSS_0EEEEEENSA_6LayoutINSB_IJSE_SE_SE_EEENSB_IJNSC_ILi0EEESX_SX_EEEEENSB_IJNSA_10UnderscoreES10_S10_EEEEENS7_6detail27Sm100ImplicitGemmTileTraitsINSA_25SM100_TMA_2SM_LOAD_IM2COLENSA_14ComposedLayoutINSA_7SwizzleILi3ELi4ELi3EEENSA_18smem_ptr_flag_bitsILi32EEENSV_INSB_IJNSC_ILi8EEESJ_EEENSB_IJSJ_SE_EEEEEEEvEENS14_INSA_18SM100_TMA_2SM_LOADES1F_vEEEENS_8epilogue10collective18CollectiveEpilogueINS1K_23Sm100TmaWarpSpecializedILi3ELi2ELi16ELb1ELb0EEEJNSB_IJSI_SI_SK_EEENSB_IJNSV_ISI_SE_EENSV_INSB_IJNSC_ILi16EEESD_EEENSB_IJSE_SJ_EEEEEEEESM_NSB_IJNSB_IJlllEEESE_SX_EEESM_S1X_NS1K_6fusion15FusionCallbacksIS1O_NS1Y_17LinearCombinationISM_fSM_fLNS_15FloatRoundStyleE2EEES1P_S1V_JEEENSA_5SM1004TMEM4LOAD26SM100_TMEM_LOAD_32dp32b16xENSA_20SM90_TMA_LOAD_IM2COLENS16_INS17_ILi2ELi4ELi3EEES1A_NSV_INSB_IJS1B_S1R_EEENSB_IJS1R_SE_EEEEEEENSA_39AutoVectorizingCopyWithAssumedAlignmentILi128EEENSA_21SM90_TMA_STORE_IM2COLES2D_S2F_S2F_EEEvvEEEEvNT_6ParamsE,"ax",@progbits
	.align	128
.text._ZN7cutlass13device_kernelINS_4conv6kernel13ConvUniversalINS1_16ConvProblemShapeILNS1_8OperatorE0ELi2EEENS1_10collective14CollectiveConvINS1_47MainloopSm100TmaUmmaWarpSpecializedImplicitGemmILS5_0ELi16ELi2ELi1ELi2EN4cute5tupleIJNSA_1CILi2EEENSC_ILi1EEESE_EEEEENSB_IJNSC_ILi128EEENSC_ILi64EEENSB_IJNSC_ILi32EEEEEEEEENS_10tfloat32_tESM_NSA_8TiledMMAINSA_8MMA_AtomIJNSA_23SM100_MMA_TF32_2x1SM_SSISM_SM_fLi128ELi64ELNSA_4UMMA5MajorE0ELSR_0ELNSQ_7ScaleInE0ELSS_0EEEEEENSA_6LayoutINSB_IJSE_SE_SE_EEENSB_IJNSC_ILi0EEESX_SX_EEEEENSB_IJNSA_10UnderscoreES10_S10_EEEEENS7_6detail27Sm100ImplicitGemmTileTraitsINSA_25SM100_TMA_2SM_LOAD_IM2COLENSA_14ComposedLayoutINSA_7SwizzleILi3ELi4ELi3EEENSA_18smem_ptr_flag_bitsILi32EEENSV_INSB_IJNSC_ILi8EEESJ_EEENSB_IJSJ_SE_EEEEEEEvEENS14_INSA_18SM100_TMA_2SM_LOADES1F_vEEEENS_8epilogue10collective18CollectiveEpilogueINS1K_23Sm100TmaWarpSpecializedILi3ELi2ELi16ELb1ELb0EEEJNSB_IJSI_SI_SK_EEENSB_IJNSV_ISI_SE_EENSV_INSB_IJNSC_ILi16EEESD_EEENSB_IJSE_SJ_EEEEEEEESM_NSB_IJNSB_IJlllEEESE_SX_EEESM_S1X_NS1K_6fusion15FusionCallbacksIS1O_NS1Y_17LinearCombinationISM_fSM_fLNS_15FloatRoundStyleE2EEES1P_S1V_JEEENSA_5SM1004TMEM4LOAD26SM100_TMEM_LOAD_32dp32b16xENSA_20SM90_TMA_LOAD_IM2COLENS16_INS17_ILi2ELi4ELi3EEES1A_NSV_INSB_IJS1B_S1R_EEENSB_IJS1R_SE_EEEEEEENSA_39AutoVectorizingCopyWithAssumedAlignmentILi128EEENSA_21SM90_TMA_STORE_IM2COLES2D_S2F_S2F_EEEvvEEEEvNT_6ParamsE:
        .type           _ZN7cutlass13device_kernelINS_4conv6kernel13ConvUniversalINS1_16ConvProblemShapeILNS1_8OperatorE0ELi2EEENS1_10collective14CollectiveConvINS1_47MainloopSm100TmaUmmaWarpSpecializedImplicitGemmILS5_0ELi16ELi2ELi1ELi2EN4cute5tupleIJNSA_1CILi2EEENSC_ILi1EEESE_EEEEENSB_IJNSC_ILi128EEENSC_ILi64EEENSB_IJNSC_ILi32EEEEEEEEENS_10tfloat32_tESM_NSA_8TiledMMAINSA_8MMA_AtomIJNSA_23SM100_MMA_TF32_2x1SM_SSISM_SM_fLi128ELi64ELNSA_4UMMA5MajorE0ELSR_0ELNSQ_7ScaleInE0ELSS_0EEEEEENSA_6LayoutINSB_IJSE_SE_SE_EEENSB_IJNSC_ILi0EEESX_SX_EEEEENSB_IJNSA_10UnderscoreES10_S10_EEEEENS7_6detail27Sm100ImplicitGemmTileTraitsINSA_25SM100_TMA_2SM_LOAD_IM2COLENSA_14ComposedLayoutINSA_7SwizzleILi3ELi4ELi3EEENSA_18smem_ptr_flag_bitsILi32EEENSV_INSB_IJNSC_ILi8EEESJ_EEENSB_IJSJ_SE_EEEEEEEvEENS14_INSA_18SM100_TMA_2SM_LOADES1F_vEEEENS_8epilogue10collective18CollectiveEpilogueINS1K_23Sm100TmaWarpSpecializedILi3ELi2ELi16ELb1ELb0EEEJNSB_IJSI_SI_SK_EEENSB_IJNSV_ISI_SE_EENSV_INSB_IJNSC_ILi16EEESD_EEENSB_IJSE_SJ_EEEEEEEESM_NSB_IJNSB_IJlllEEESE_SX_EEESM_S1X_NS1K_6fusion15FusionCallbacksIS1O_NS1Y_17LinearCombinationISM_fSM_fLNS_15FloatRoundStyleE2EEES1P_S1V_JEEENSA_5SM1004TMEM4LOAD26SM100_TMEM_LOAD_32dp32b16xENSA_20SM90_TMA_LOAD_IM2COLENS16_INS17_ILi2ELi4ELi3EEES1A_NSV_INSB_IJS1B_S1R_EEENSB_IJS1R_SE_EEEEEEENSA_39AutoVectorizingCopyWithAssumedAlignmentILi128EEENSA_21SM90_TMA_STORE_IM2COLES2D_S2F_S2F_EEEvvEEEEvNT_6ParamsE,@function
        .size           _ZN7cutlass13device_kernelINS_4conv6kernel13ConvUniversalINS1_16ConvProblemShapeILNS1_8OperatorE0ELi2EEENS1_10collective14CollectiveConvINS1_47MainloopSm100TmaUmmaWarpSpecializedImplicitGemmILS5_0ELi16ELi2ELi1ELi2EN4cute5tupleIJNSA_1CILi2EEENSC_ILi1EEESE_EEEEENSB_IJNSC_ILi128EEENSC_ILi64EEENSB_IJNSC_ILi32EEEEEEEEENS_10tfloat32_tESM_NSA_8TiledMMAINSA_8MMA_AtomIJNSA_23SM100_MMA_TF32_2x1SM_SSISM_SM_fLi128ELi64ELNSA_4UMMA5MajorE0ELSR_0ELNSQ_7ScaleInE0ELSS_0EEEEEENSA_6LayoutINSB_IJSE_SE_SE_EEENSB_IJNSC_ILi0EEESX_SX_EEEEENSB_IJNSA_10UnderscoreES10_S10_EEEEENS7_6detail27Sm100ImplicitGemmTileTraitsINSA_25SM100_TMA_2SM_LOAD_IM2COLENSA_14ComposedLayoutINSA_7SwizzleILi3ELi4ELi3EEENSA_18smem_ptr_flag_bitsILi32EEENSV_INSB_IJNSC_ILi8EEESJ_EEENSB_IJSJ_SE_EEEEEEEvEENS14_INSA_18SM100_TMA_2SM_LOADES1F_vEEEENS_8epilogue10collective18CollectiveEpilogueINS1K_23Sm100TmaWarpSpecializedILi3ELi2ELi16ELb1ELb0EEEJNSB_IJSI_SI_SK_EEENSB_IJNSV_ISI_SE_EENSV_INSB_IJNSC_ILi16EEESD_EEENSB_IJSE_SJ_EEEEEEEESM_NSB_IJNSB_IJlllEEESE_SX_EEESM_S1X_NS1K_6fusion15FusionCallbacksIS1O_NS1Y_17LinearCombinationISM_fSM_fLNS_15FloatRoundStyleE2EEES1P_S1V_JEEENSA_5SM1004TMEM4LOAD26SM100_TMEM_LOAD_32dp32b16xENSA_20SM90_TMA_LOAD_IM2COLENS16_INS17_ILi2ELi4ELi3EEES1A_NSV_INSB_IJS1B_S1R_EEENSB_IJS1R_SE_EEEEEEENSA_39AutoVectorizingCopyWithAssumedAlignmentILi128EEENSA_21SM90_TMA_STORE_IM2COLES2D_S2F_S2F_EEEvvEEEEvNT_6ParamsE,(.L_x_202 - _ZN7cutlass13device_kernelINS_4conv6kernel13ConvUniversalINS1_16ConvProblemShapeILNS1_8OperatorE0ELi2EEENS1_10collective14CollectiveConvINS1_47MainloopSm100TmaUmmaWarpSpecializedImplicitGemmILS5_0ELi16ELi2ELi1ELi2EN4cute5tupleIJNSA_1CILi2EEENSC_ILi1EEESE_EEEEENSB_IJNSC_ILi128EEENSC_ILi64EEENSB_IJNSC_ILi32EEEEEEEEENS_10tfloat32_tESM_NSA_8TiledMMAINSA_8MMA_AtomIJNSA_23SM100_MMA_TF32_2x1SM_SSISM_SM_fLi128ELi64ELNSA_4UMMA5MajorE0ELSR_0ELNSQ_7ScaleInE0ELSS_0EEEEEENSA_6LayoutINSB_IJSE_SE_SE_EEENSB_IJNSC_ILi0EEESX_SX_EEEEENSB_IJNSA_10UnderscoreES10_S10_EEEEENS7_6detail27Sm100ImplicitGemmTileTraitsINSA_25SM100_TMA_2SM_LOAD_IM2COLENSA_14ComposedLayoutINSA_7SwizzleILi3ELi4ELi3EEENSA_18smem_ptr_flag_bitsILi32EEENSV_INSB_IJNSC_ILi8EEESJ_EEENSB_IJSJ_SE_EEEEEEEvEENS14_INSA_18SM100_TMA_2SM_LOADES1F_vEEEENS_8epilogue10collective18CollectiveEpilogueINS1K_23Sm100TmaWarpSpecializedILi3ELi2ELi16ELb1ELb0EEEJNSB_IJSI_SI_SK_EEENSB_IJNSV_ISI_SE_EENSV_INSB_IJNSC_ILi16EEESD_EEENSB_IJSE_SJ_EEEEEEEESM_NSB_IJNSB_IJlllEEESE_SX_EEESM_S1X_NS1K_6fusion15FusionCallbacksIS1O_NS1Y_17LinearCombinationISM_fSM_fLNS_15FloatRoundStyleE2EEES1P_S1V_JEEENSA_5SM1004TMEM4LOAD26SM100_TMEM_LOAD_32dp32b16xENSA_20SM90_TMA_LOAD_IM2COLENS16_INS17_ILi2ELi4ELi3EEES1A_NSV_INSB_IJS1B_S1R_EEENSB_IJS1R_SE_EEEEEEENSA_39AutoVectorizingCopyWithAssumedAlignmentILi128EEENSA_21SM90_TMA_STORE_IM2COLES2D_S2F_S2F_EEEvvEEEEvNT_6ParamsE)
        .other          _ZN7cutlass13device_kernelINS_4conv6kernel13ConvUniversalINS1_16ConvProblemShapeILNS1_8OperatorE0ELi2EEENS1_10collective14CollectiveConvINS1_47MainloopSm100TmaUmmaWarpSpecializedImplicitGemmILS5_0ELi16ELi2ELi1ELi2EN4cute5tupleIJNSA_1CILi2EEENSC_ILi1EEESE_EEEEENSB_IJNSC_ILi128EEENSC_ILi64EEENSB_IJNSC_ILi32EEEEEEEEENS_10tfloat32_tESM_NSA_8TiledMMAINSA_8MMA_AtomIJNSA_23SM100_MMA_TF32_2x1SM_SSISM_SM_fLi128ELi64ELNSA_4UMMA5MajorE0ELSR_0ELNSQ_7ScaleInE0ELSS_0EEEEEENSA_6LayoutINSB_IJSE_SE_SE_EEENSB_IJNSC_ILi0EEESX_SX_EEEEENSB_IJNSA_10UnderscoreES10_S10_EEEEENS7_6detail27Sm100ImplicitGemmTileTraitsINSA_25SM100_TMA_2SM_LOAD_IM2COLENSA_14ComposedLayoutINSA_7SwizzleILi3ELi4ELi3EEENSA_18smem_ptr_flag_bitsILi32EEENSV_INSB_IJNSC_ILi8EEESJ_EEENSB_IJSJ_SE_EEEEEEEvEENS14_INSA_18SM100_TMA_2SM_LOADES1F_vEEEENS_8epilogue10collective18CollectiveEpilogueINS1K_23Sm100TmaWarpSpecializedILi3ELi2ELi16ELb1ELb0EEEJNSB_IJSI_SI_SK_EEENSB_IJNSV_ISI_SE_EENSV_INSB_IJNSC_ILi16EEESD_EEENSB_IJSE_SJ_EEEEEEEESM_NSB_IJNSB_IJlllEEESE_SX_EEESM_S1X_NS1K_6fusion15FusionCallbacksIS1O_NS1Y_17LinearCombinationISM_fSM_fLNS_15FloatRoundStyleE2EEES1P_S1V_JEEENSA_5SM1004TMEM4LOAD26SM100_TMEM_LOAD_32dp32b16xENSA_20SM90_TMA_LOAD_IM2COLENS16_INS17_ILi2ELi4ELi3EEES1A_NSV_INSB_IJS1B_S1R_EEENSB_IJS1R_SE_EEEEEEENSA_39AutoVectorizingCopyWithAssumedAlignmentILi128EEENSA_21SM90_TMA_STORE_IM2COLES2D_S2F_S2F_EEEvvEEEEvNT_6ParamsE,@"STO_CUDA_ENTRY STV_DEFAULT"
_ZN7cutlass13device_kernelINS_4conv6kernel13ConvUniversalINS1_16ConvProblemShapeILNS1_8OperatorE0ELi2EEENS1_10collective14CollectiveConvINS1_47MainloopSm100TmaUmmaWarpSpecializedImplicitGemmILS5_0ELi16ELi2ELi1ELi2EN4cute5tupleIJNSA_1CILi2EEENSC_ILi1EEESE_EEEEENSB_IJNSC_ILi128EEENSC_ILi64EEENSB_IJNSC_ILi32EEEEEEEEENS_10tfloat32_tESM_NSA_8TiledMMAINSA_8MMA_AtomIJNSA_23SM100_MMA_TF32_2x1SM_SSISM_SM_fLi128ELi64ELNSA_4UMMA5MajorE0ELSR_0ELNSQ_7ScaleInE0ELSS_0EEEEEENSA_6LayoutINSB_IJSE_SE_SE_EEENSB_IJNSC_ILi0EEESX_SX_EEEEENSB_IJNSA_10UnderscoreES10_S10_EEEEENS7_6detail27Sm100ImplicitGemmTileTraitsINSA_25SM100_TMA_2SM_LOAD_IM2COLENSA_14ComposedLayoutINSA_7SwizzleILi3ELi4ELi3EEENSA_18smem_ptr_flag_bitsILi32EEENSV_INSB_IJNSC_ILi8EEESJ_EEENSB_IJSJ_SE_EEEEEEEvEENS14_INSA_18SM100_TMA_2SM_LOADES1F_vEEEENS_8epilogue10collective18CollectiveEpilogueINS1K_23Sm100TmaWarpSpecializedILi3ELi2ELi16ELb1ELb0EEEJNSB_IJSI_SI_SK_EEENSB_IJNSV_ISI_SE_EENSV_INSB_IJNSC_ILi16EEESD_EEENSB_IJSE_SJ_EEEEEEEESM_NSB_IJNSB_IJlllEEESE_SX_EEESM_S1X_NS1K_6fusion15FusionCallbacksIS1O_NS1Y_17LinearCombinationISM_fSM_fLNS_15FloatRoundStyleE2EEES1P_S1V_JEEENSA_5SM1004TMEM4LOAD26SM100_TMEM_LOAD_32dp32b16xENSA_20SM90_TMA_LOAD_IM2COLENS16_INS17_ILi2ELi4ELi3EEES1A_NSV_INSB_IJS1B_S1R_EEENSB_IJS1R_SE_EEEEEEENSA_39AutoVectorizingCopyWithAssumedAlignmentILi128EEENSA_21SM90_TMA_STORE_IM2COLES2D_S2F_S2F_EEEvvEEEEvNT_6ParamsE:
[----:B------:R-:W1:Y:S01]  /*0000*/  LDC R1, c[0x0][0x37c] ;  /* 0x0000df00ff017b82 */ /* 0x000e620000000800 */
[----:B------:R-:W2:Y:S01]  /*0010*/  S2R R61, SR_TID.X ;  /* 0x00000000003d7919 */ /* 0x000ea20000002100 */
[----:B------:R-:W3:Y:S06]  /*0020*/  LDCU.64 UR8, c[0x0][0x890] ;  /* 0x00011200ff0877ac */ /* 0x000eec0008000a00 */
[----:B------:R-:W4:Y:S01]  /*0030*/  S2UR UR4, SR_CgaCtaId ;  /* 0x00000000000479c3 */ /* 0x000f220000008800 */
[----:B-1----:R-:W-:Y:S01]  /*0040*/  VIADD R1, R1, 0xfffffff8 ;  /* 0xfffffff801017836 */ /* 0x002fe20000000000 */
[----:B------:R-:W-:-:S02]  /*0050*/  PRMT R56, RZ, 0x7610, R56 ;  /* 0x00007610ff387816 */ /* 0x000fc40000000038 */
[----:B------:R-:W-:Y:S02]  /*0060*/  ELECT P1, URZ, PT ;  /* 0x0000000000ff782f */ /* 0x000fe40003820000 */
[----:B------:R-:W-:Y:S01]  /*0070*/  R2UR UR43, R1 ;  /* 0x00000000012b72ca */ /* 0x000fe200000e0000 */
[----:B---3--:R-:W-:-:S04]  /*0080*/  UISETP.NE.U32.AND UP0, UPT, UR8, URZ, UPT ;  /* 0x000000ff0800728c */ /* 0x008fc8000bf05070 */
[----:B------:R-:W-:Y:S02]  /*0090*/  UISETP.NE.AND.EX UP0, UPT, UR9, URZ, UPT, UP0 ;  /* 0x000000ff0900728c */ /* 0x000fe4000bf05300 */
[----:B----4-:R-:W-:Y:S02]  /*00a0*/  ULOP3.LUT UR38, UR4, 0x1, URZ, 0xc0, !UPT ;  /* 0x0000000104267892 */ /* 0x010fe4000f8ec0ff */
[----:B------:R-:W-:Y:S01]  /*00b0*/  ULOP3.LUT UR37, UR4, 0x1, URZ, 0x3c, !UPT ;  /* 0x0000000104257892 */ /* 0x000fe2000f8e3cff */
[----:B--2---:R-:W-:-:S05]  /*00c0*/  SHF.R.U32.HI R57, RZ, 0x5, R61 ;  /* 0x00000005ff397819 */ /* 0x004fca000001163d */
[----:B------:R-:W1:Y:S02]  /*00d0*/  SHFL.IDX PT, R0, R57, RZ, 0x1f ;  /* 0x00001fff39007589 */ /* 0x000e6400000e0000 */
[----:B-1----:R-:W-:Y:S01]  /*00e0*/  R2UR UR18, R0 ;  /* 0x00000000001272ca */ /* 0x002fe200000e0000 */
[----:B------:R-:W-:-:S14]  /*00f0*/  BRA.U UP0, `(.L_x_0) ;  /* 0x0000000100307547 */ /* 0x000fdc000b800000 */
[----:B------:R-:W1:Y:S02]  /*0100*/  LDCU.64 UR4, c[0x0][0x888] ;  /* 0x00011100ff0477ac */ /* 0x000e640008000a00 */
[----:B-1----:R-:W-:-:S04]  /*0110*/  UISETP.NE.U32.AND UP0, UPT, UR4, URZ, UPT ;  /* 0x000000ff0400728c */ /* 0x002fc8000bf05070 */
[----:B------:R-:W-:-:S09]  /*0120*/  UISETP.NE.AND.EX UP0, UPT, UR5, URZ, UPT, UP0 ;  /* 0x000000ff0500728c */ /* 0x000fd2000bf05300 */
[----:B------:R-:W-:Y:S05]  /*0130*/  BRA.U !UP0, `(.L_x_1) ;  /* 0x0000000108147547 */ /* 0x000fea000b800000 */
[----:B------:R-:W1:Y:S01]  /*0140*/  LDC.64 R2, c[0x0][0x888] ;  /* 0x00022200ff027b82 */ /* 0x000e620000000a00 */
[----:B------:R-:W1:Y:S02]  /*0150*/  LDCU.64 UR4, c[0x0][0x358] ;  /* 0x00006b00ff0477ac */ /* 0x000e640008000a00 */
[----:B-1----:R1:W5:Y:S01]  /*0160*/  LDG.E R27, desc[UR4][R2.64] ;  /* 0x00000004021b7981 */ /* 0x002362000c1e1900 */
[----:B------:R-:W-:Y:S01]  /*0170*/  HFMA2 R56, -RZ, RZ, 0, 5.9604644775390625e-08 ;  /* 0x00000001ff387431 */ /* 0x000fe200000001ff */
[----:B------:R-:W-:Y:S05]  /*0180*/  BRA `(.L_x_0) ;  /* 0x00000000000c7947 */ /* 0x000fea0003800000 */
.L_x_1:
[----:B------:R-:W1:Y:S01]  /*0190*/  LDCU UR4, c[0x0][0x880] ;  /* 0x00011000ff0477ac */ /* 0x000e620008000800 */
[----:B------:R-:W-:Y:S01]  /*01a0*/  HFMA2 R56, -RZ, RZ, 0, 5.9604644775390625e-08 ;  /* 0x00000001ff387431 */ /* 0x000fe200000001ff */
[----:B-1----:R-:W-:-:S07]  /*01b0*/  MOV R27, UR4 ;  /* 0x00000004001b7c02 */ /* 0x002fce0008000f00 */
.L_x_0:
[----:B------:R-:W2:Y:S02]  /*01c0*/  LDCU.64 UR4, c[0x0][0x8b0] ;  /* 0x00011600ff0477ac */ /* 0x000ea40008000a00 */
[----:B--2---:R-:W-:-:S04]  /*01d0*/  UISETP.NE.U32.AND UP0, UPT, UR4, URZ, UPT ;  /* 0x000000ff0400728c */ /* 0x004fc8000bf05070 */
[----:B------:R-:W-:-:S09]  /*01e0*/  UISETP.NE.AND.EX UP0, UPT, UR5, URZ, UPT, UP0 ;  /* 0x000000ff0500728c */ /* 0x000fd2000bf05300 */
[----:B------:R-:W-:Y:S05]  /*01f0*/  BRA.U UP0, `(.L_x_2) ;  /* 0x0000000100287547 */ /* 0x000fea000b800000 */
[----:B------:R-:W2:Y:S02]  /*0200*/  LDCU.64 UR4, c[0x0][0x8a8] ;  /* 0x00011500ff0477ac */ /* 0x000ea40008000a00 */
[----:B--2---:R-:W-:-:S04]  /*0210*/  UISETP.NE.U32.AND UP0, UPT, UR4, URZ, UPT ;  /* 0x000000ff0400728c */ /* 0x004fc8000bf05070 */
[----:B------:R-:W-:-:S09]  /*0220*/  UISETP.NE.AND.EX UP0, UPT, UR5, URZ, UPT, UP0 ;  /* 0x000000ff0500728c */ /* 0x000fd2000bf05300 */
[----:B------:R-:W-:Y:S05]  /*0230*/  BRA.U !UP0, `(.L_x_3) ;  /* 0x0000000108107547 */ /* 0x000fea000b800000 */
[----:B------:R-:W2:Y:S01]  /*0240*/  LDC.64 R24, c[0x0][0x8a8] ;  /* 0x00022a00ff187b82 */ /* 0x000ea20000000a00 */
[----:B------:R-:W2:Y:S02]  /*0250*/  LDCU.64 UR4, c[0x0][0x358] ;  /* 0x00006b00ff0477ac */ /* 0x000ea40008000a00 */
[----:B--2---:R2:W5:Y:S01]  /*0260*/  LDG.E R24, desc[UR4][R24.64] ;  /* 0x0000000418187981 */ /* 0x004562000c1e1900 */
[----:B------:R-:W-:Y:S05]  /*0270*/  BRA `(.L_x_2) ;  /* 0x0000000000087947 */ /* 0x000fea0003800000 */
.L_x_3:
[----:B------:R-:W2:Y:S02]  /*0280*/  LDCU UR4, c[0x0][0x8a0] ;  /* 0x00011400ff0477ac */ /* 0x000ea40008000800 */
[----:B--2---:R-:W-:Y:S02]  /*0290*/  MOV R24, UR4 ;  /* 0x0000000400187c02 */ /* 0x004fe40008000f00 */
.L_x_2:
[----:B------:R-:W-:Y:S01]  /*02a0*/  IMAD.U32 R0, RZ, RZ, UR18 ;  /* 0x00000012ff007e24 */ /* 0x000fe2000f8e00ff */
[----:B------:R-:W-:Y:S04]  /*02b0*/  BSSY.RECONVERGENT B0, `(.L_x_4) ;  /* 0x000000c000007945 */ /* 0x000fe80003800200 */
[C---:B------:R-:W-:Y:S02]  /*02c0*/  ISETP.NE.OR P2, PT, R0.reuse, 0x1, !P1 ;  /* 0x000000010000780c */ /* 0x040fe40004f45670 */
[----:B------:R-:W-:-:S11]  /*02d0*/  ISETP.NE.OR P0, PT, R0, 0x3, !P1 ;  /* 0x000000030000780c */ /* 0x000fd60004f05670 */
[----:B------:R-:W-:Y:S05]  /*02e0*/  @P2 BRA `(.L_x_5) ;  /* 0x0000000000202947 */ /* 0x000fea0003800000 */
[----:B------:R-:W3:Y:S02]  /*02f0*/  LDCU.64 UR4, c[0x0][0x348] ;  /* 0x00006900ff0477ac */ /* 0x000ee40008000a00 */
[----:B---3--:R-:W-:Y:S02]  /*0300*/  UIADD3 UR6, UP1, UPT, UR4, 0x80, URZ ;  /* 0x0000008004067890 */ /* 0x008fe4000ff3e0ff */
[----:B------:R-:W-:Y:S02]  /*0310*/  UIADD3 UR4, UP0, UPT, UR4, 0x180, URZ ;  /* 0x0000018004047890 */ /* 0x000fe4000ff1e0ff */
[----:B------:R-:W-:Y:S02]  /*0320*/  UIADD3.X UR7, UPT, UPT, URZ, UR5, URZ, UP1, !UPT ;  /* 0x00000005ff077290 */ /* 0x000fe40008ffe4ff */
[----:B------:R-:W-:-:S07]  /*0330*/  UIADD3.X UR5, UPT, UPT, URZ, UR5, URZ, UP0, !UPT ;  /* 0x00000005ff057290 */ /* 0x000fce00087fe4ff */
[----:B------:R3:W-:Y:S02]  /*0340*/  UTMACCTL.PF [UR6] ;  /* 0x00000000060079b9 */ /* 0x0007e40008040000 */
[----:B------:R3:W-:Y:S02]  /*0350*/  UTMACCTL.PF [UR4] ;  /* 0x00000000040079b9 */ /* 0x0007e40008040000 */
[----:B---3--:R-:W-:Y:S01]  /*0360*/  NOP ;  /* 0x0000000000007918 */ /* 0x008fe20000000000 */
.L_x_5:
[----:B------:R-:W-:Y:S05]  /*0370*/  BSYNC.RECONVERGENT B0 ;  /* 0x0000000000007941 */ /* 0x000fea0003800200 */
.L_x_4:
[----:B------:R-:W-:Y:S04]  /*0380*/  BSSY.RECONVERGENT B0, `(.L_x_6) ;  /* 0x000000a000007945 */ /* 0x000fe80003800200 */
        /* <DEDUP_REMOVED lines=9> */
.L_x_7:
[----:B------:R-:W-:Y:S05]  /*0420*/  BSYNC.RECONVERGENT B0 ;  /* 0x0000000000007941 */ /* 0x000fea0003800200 */
.L_x_6:
[----:B------:R-:W3:Y:S01]  /*0430*/  LDCU.64 UR4, c[0x0][0x888] ;  /* 0x00011100ff0477ac */ /* 0x000ee20008000a00 */
[----:B------:R-:W-:Y:S02]  /*0440*/  UISETP.EQ.U32.AND UP2, UPT, UR8, URZ, UPT ;  /* 0x000000ff0800728c */ /* 0x000fe4000bf42070 */
[----:B------:R-:W-:Y:S02]  /*0450*/  UPLOP3.LUT UP3, UPT, UPT, UPT, UPT, 0x80, 0x8 ;  /* 0x000000000008789c */ /* 0x000fe40003f6f070 */
[----:B---3--:R-:W-:-:S04]  /*0460*/  UISETP.NE.U32.AND UP0, UPT, UR4, URZ, UPT ;  /* 0x000000ff0400728c */ /* 0x008fc8000bf05070 */
[----:B------:R-:W-:-:S04]  /*0470*/  UISETP.NE.AND.EX UP1, UPT, UR5, URZ, UPT, UP0 ;  /* 0x000000ff0500728c */ /* 0x000fc8000bf25300 */
[----:B------:R-:W-:-:S04]  /*0480*/  UISETP.EQ.OR.EX UP4, UPT, UR9, URZ, !UP1, UP2 ;  /* 0x000000ff0900728c */ /* 0x000fc8000cf82720 */
[----:B------:R-:W-:-:S06]  /*0490*/  UP2UR UR4, UPR, URZ, 0x10 ;  /* 0x00000010ff047883 */ /* 0x000fcc0008000000 */
[----:B------:R-:W-:Y:S01]  /*04a0*/  MOV R60, UR4 ;  /* 0x00000004003c7c02 */ /* 0x000fe20008000f00 */
[----:B------:R-:W-:Y:S06]  /*04b0*/  BRA.U !UP4, `(.L_x_8) ;  /* 0x000000010c207547 */ /* 0x000fec000b800000 */
[----:B------:R-:W-:Y:S01]  /*04c0*/  UISETP.NE.U32.AND UP2, UPT, UR8, URZ, UPT ;  /* 0x000000ff0800728c */ /* 0x000fe2000bf45070 */
[----:B-----5:R-:W-:Y:S01]  /*04d0*/  FSETP.NEU.AND P0, PT, R27, RZ, PT ;  /* 0x000000ff1b00720b */ /* 0x020fe20003f0d000 */
[----:B------:R-:W-:Y:S02]  /*04e0*/  USEL UR4, URZ, 0xffffffff, UP1 ;  /* 0xffffffffff047887 */ /* 0x000fe40008800000 */
[----:B------:R-:W-:-:S10]  /*04f0*/  UISETP.NE.AND.EX UP2, UPT, UR9, URZ, UPT, UP2 ;  /* 0x000000ff0900728c */ /* 0x000fd4000bf45320 */
[----:B------:R-:W-:Y:S01]  /*0500*/  VOTEU.ANY UP0, P0 ;  /* 0x0000000000ff7886 */ /* 0x000fe20000000100 */
[----:B------:R-:W-:-:S04]  /*0510*/  @!UP2 USEL UR4, URZ, 0xffffffff, UP0 ;  /* 0xffffffffff04a887 */ /* 0x000fc80008000000 */
[----:B------:R-:W-:-:S04]  /*0520*/  ULOP3.LUT UR4, UR4, 0x1, URZ, 0xc0, !UPT ;  /* 0x0000000104047892 */ /* 0x000fc8000f8ec0ff */
[----:B------:R-:W-:-:S11]  /*0530*/  UISETP.NE.U32.AND UP3, UPT, UR4, 0x1, UPT ;  /* 0x000000010400788c */ /* 0x000fd6000bf65070 */
.L_x_8:
[----:B------:R-:W3:Y:S01]  /*0540*/  SHFL.IDX PT, R0, R57, RZ, 0x1f ;  /* 0x00001fff39007589 */ /* 0x000ee200000e0000 */
[----:B------:R-:W-:Y:S02]  /*0550*/  UISETP.NE.AND UP5, UPT, UR18, 0x2, UPT ;  /* 0x000000021200788c */ /* 0x000fe4000bfa5270 */
[----:B------:R-:W-:Y:S02]  /*0560*/  UISETP.NE.AND UP0, UPT, UR18, 0x2, UPT ;  /* 0x000000021200788c */ /* 0x000fe4000bf05270 */
[----:B------:R-:W-:Y:S02]  /*0570*/  UISETP.NE.OR UP2, UPT, UR38, URZ, UP5 ;  /* 0x000000ff2600728c */ /* 0x000fe4000af45670 */
[----:B------:R-:W-:-:S04]  /*0580*/  USEL UR53, URZ, 0x1, UP0 ;  /* 0x00000001ff357887 */ /* 0x000fc80008000000 */
[----:B------:R-:W-:Y:S02]  /*0590*/  PLOP3.LUT P3, PT, P1, PT, UP2, 0xae, 0xea ;  /* 0x0000000000ea781c */ /* 0x000fe40000f6f52e */
[----:B---3--:R-:W-:-:S13]  /*05a0*/  ISETP.NE.AND P0, PT, R0, RZ, PT ;  /* 0x000000ff0000720c */ /* 0x008fda0003f05270 */
[----:B------:R-:W-:Y:S05]  /*05b0*/  @P0 BRA `(.L_x_9) ;  /* 0x0000000000b40947 */ /* 0x000fea0003800000 */
[----:B------:R-:W-:Y:S01]  /*05c0*/  ELECT P0, URZ, PT ;  /* 0x0000000000ff782f */ /* 0x000fe20003800000 */
[----:B------:R-:W-:-:S12]  /*05d0*/  BSSY.RECONVERGENT B0, `(.L_x_9) ;  /* 0x000002b000007945 */ /* 0x000fd80003800200 */
[----:B------:R-:W-:Y:S05]  /*05e0*/  @!P0 BRA `(.L_x_10) ;  /* 0x0000000000a48947 */ /* 0x000fea0003800000 */
[----:B------:R-:W3:Y:S01]  /*05f0*/  S2UR UR5, SR_CgaCtaId ;  /* 0x00000000000579c3 */ /* 0x000ee20000008800 */
[----:B------:R-:W-:Y:S01]  /*0600*/  UMOV UR4, 0x400 ;  /* 0x0000040000047882 */ /* 0x000fe20000000000 */
[----:B------:R-:W-:Y:S02]  /*0610*/  UMOV UR6, 0x1 ;  /* 0x0000000100067882 */ /* 0x000fe40000000000 */
[----:B------:R-:W-:-:S04]  /*0620*/  UIADD3 UR6, UPT, UPT, -UR6, 0x100000, URZ ;  /* 0x0010000006067890 */ /* 0x000fc8000fffe1ff */
[----:B------:R-:W-:Y:S02]  /*0630*/  USHF.L.U32 UR7, UR6, 0xb, URZ ;  /* 0x0000000b06077899 */ /* 0x000fe400080006ff */
[----:B------:R-:W-:Y:S02]  /*0640*/  USHF.L.U32 UR6, UR6, 0x1, URZ ;  /* 0x0000000106067899 */ /* 0x000fe400080006ff */
[----:B---3--:R-:W-:Y:S01]  /*0650*/  ULEA UR4, UR5, UR4, 0x18 ;  /* 0x0000000405047291 */ /* 0x008fe2000f8ec0ff */
[----:B------:R-:W3:Y:S11]  /*0660*/  FENCE.VIEW.ASYNC.S ;  /* 0x00000000000073c6 */ /* 0x000ef60000000000 */
[----:B---3--:R3:W4:Y:S01]  /*0670*/  SYNCS.EXCH.64 URZ, [UR4], UR6 ;  /* 0x0000000604ff75b2 */ /* 0x0087220008000100 */
[----:B------:R3:W1:Y:S01]  /*0680*/  SYNCS.EXCH.64 URZ, [UR4+0x80], UR6 ;  /* 0x0000800604ff75b2 */ /* 0x0006620008000100 */
        /* <DEDUP_REMOVED lines=29> */
[----:B------:R3:W1:Y:S02]  /*0860*/  SYNCS.EXCH.64 URZ, [UR4+0xf8], UR6 ;  /* 0x0000f80604ff75b2 */ /* 0x0006640008000100 */
[----:B---34-:R-:W-:Y:S01]  /*0870*/  NOP ;  /* 0x0000000000007918 */ /* 0x018fe20000000000 */
.L_x_10:
[----:B------:R-:W-:Y:S05]  /*0880*/  BSYNC.RECONVERGENT B0 ;  /* 0x0000000000007941 */ /* 0x000fea0003800200 */
.L_x_9:
[----:B------:R-:W3:Y:S01]  /*0890*/  SHFL.IDX PT, R0, R57, RZ, 0x1f ;  /* 0x00001fff39007589 */ /* 0x000ee200000e0000 */
[----:B------:R-:W-:Y:S01]  /*08a0*/  NOP ;  /* 0x0000000000007918 */ /* 0x000fe20000000000 */
[----:B---3--:R-:W-:-:S13]  /*08b0*/  ISETP.NE.AND P0, PT, R0, 0x1, PT ;  /* 0x000000010000780c */ /* 0x008fda0003f05270 */
[----:B------:R-:W-:Y:S05]  /*08c0*/  @P0 BRA `(.L_x_11) ;  /* 0x0000000000500947 */ /* 0x000fea0003800000 */
[----:B------:R-:W3:Y:S01]  /*08d0*/  S2UR UR5, SR_CgaCtaId ;  /* 0x00000000000579c3 */ /* 0x000ee20000008800 */
[----:B------:R-:W-:Y:S01]  /*08e0*/  UMOV UR4, 0x400 ;  /* 0x0000040000047882 */ /* 0x000fe20000000000 */
[----:B------:R-:W-:Y:S01]  /*08f0*/  UMOV UR8, 0x20 ;  /* 0x0000002000087882 */ /* 0x000fe20000000000 */
[----:B------:R-:W-:Y:S01]  /*0900*/  UMOV UR6, 0x80 ;  /* 0x0000008000067882 */ /* 0x000fe20000000000 */
[----:B------:R-:W-:-:S04]  /*0910*/  UIADD3 UR8, UPT, UPT, -UR8, 0x100000, URZ ;  /* 0x0010000008087890 */ /* 0x000fc8000fffe1ff */
[----:B------:R-:W-:Y:S02]  /*0920*/  USHF.L.U32 UR9, UR8, 0xb, URZ ;  /* 0x0000000b08097899 */ /* 0x000fe400080006ff */
[----:B------:R-:W-:Y:S02]  /*0930*/  USHF.L.U32 UR8, UR8, 0x1, URZ ;  /* 0x0000000108087899 */ /* 0x000fe400080006ff */
[----:B------:R-:W-:-:S04]  /*0940*/  UIADD3 UR6, UPT, UPT, -UR6, 0x100000, URZ ;  /* 0x0010000006067890 */ /* 0x000fc8000fffe1ff */
[----:B------:R-:W-:Y:S02]  /*0950*/  USHF.L.U32 UR7, UR6, 0xb, URZ ;  /* 0x0000000b06077899 */ /* 0x000fe400080006ff */
[----:B------:R-:W-:Y:S01]  /*0960*/  USHF.L.U32 UR6, UR6, 0x1, URZ ;  /* 0x0000000106067899 */ /* 0x000fe200080006ff */
[----:B------:R-:W-:Y:S01]  /*0970*/  ELECT P0, URZ, PT ;  /* 0x0000000000ff782f */ /* 0x000fe20003800000 */
[----:B---3--:R-:W-:Y:S01]  /*0980*/  ULEA UR4, UR5, UR4, 0x18 ;  /* 0x0000000405047291 */ /* 0x008fe2000f8ec0ff */
[----:B------:R-:W3:Y:S11]  /*0990*/  FENCE.VIEW.ASYNC.S ;  /* 0x00000000000073c6 */ /* 0x000ef60000000000 */
[----:B---3--:R3:W4:Y:S01]  /*09a0*/  SYNCS.EXCH.64 URZ, [UR4+0x100], UR8 ;  /* 0x0001000804ff75b2 */ /* 0x0087220008000100 */
[----:B------:R3:W1:Y:S01]  /*09b0*/  SYNCS.EXCH.64 URZ, [UR4+0x118], UR6 ;  /* 0x0001180604ff75b2 */ /* 0x0006620008000100 */
[----:B------:R3:W1:Y:S01]  /*09c0*/  SYNCS.EXCH.64 URZ, [UR4+0x108], UR8 ;  /* 0x0001080804ff75b2 */ /* 0x0006620008000100 */
[----:B------:R3:W1:Y:S01]  /*09d0*/  SYNCS.EXCH.64 URZ, [UR4+0x120], UR6 ;  /* 0x0001200604ff75b2 */ /* 0x0006620008000100 */
[----:B------:R3:W1:Y:S01]  /*09e0*/  SYNCS.EXCH.64 URZ, [UR4+0x110], UR8 ;  /* 0x0001100804ff75b2 */ /* 0x0006620008000100 */
[----:B------:R3:W1:Y:S01]  /*09f0*/  SYNCS.EXCH.64 URZ, [UR4+0x128], UR6 ;  /* 0x0001280604ff75b2 */ /* 0x0006620008000100 */
[----:B------:R-:W-:Y:S01]  /*0a00*/  NOP ;  /* 0x0000000000007918 */ /* 0x000fe20000000000 */
.L_x_11:
[----:B------:R-:W2:Y:S01]  /*0a10*/  SHFL.IDX PT, R0, R57, RZ, 0x1f ;  /* 0x00001fff39007589 */ /* 0x000ea200000e0000 */
[----:B------:R-:W-:Y:S01]  /*0a20*/  NOP ;  /* 0x0000000000007918 */ /* 0x000fe20000000000 */
[----:B--2---:R-:W-:-:S13]  /*0a30*/  ISETP.NE.AND P0, PT, R0, 0x3, PT ;  /* 0x000000030000780c */ /* 0x004fda0003f05270 */
[----:B------:R-:W-:Y:S05]  /*0a40*/  @P0 BRA `(.L_x_12) ;  /* 0x0000000000300947 */ /* 0x000fea0003800000 */
[----:B------:R-:W2:Y:S01]  /*0a50*/  S2UR UR5, SR_CgaCtaId ;  /* 0x00000000000579c3 */ /* 0x000ea20000008800 */
[----:B---3--:R-:W-:Y:S01]  /*0a60*/  UMOV UR4, 0x400 ;  /* 0x0000040000047882 */ /* 0x008fe20000000000 */
[----:B------:R-:W-:Y:S01]  /*0a70*/  UMOV UR6, 0x20 ;  /* 0x0000002000067882 */ /* 0x000fe20000000000 */
[----:B------:R-:W-:Y:S01]  /*0a80*/  ELECT P0, URZ, PT ;  /* 0x0000000000ff782f */ /* 0x000fe20003800000 */
[----:B------:R-:W-:-:S04]  /*0a90*/  UIADD3 UR6, UPT, UPT, -UR6, 0x100000, URZ ;  /* 0x0010000006067890 */ /* 0x000fc8000fffe1ff */
[----:B------:R-:W-:Y:S02]  /*0aa0*/  USHF.L.U32 UR7, UR6, 0xb, URZ ;  /* 0x0000000b06077899 */ /* 0x000fe400080006ff */
[----:B------:R-:W-:Y:S02]  /*0ab0*/  USHF.L.U32 UR6, UR6, 0x1, URZ ;  /* 0x0000000106067899 */ /* 0x000fe400080006ff */
[----:B--2---:R-:W-:Y:S01]  /*0ac0*/  ULEA UR4, UR5, UR4, 0x18 ;  /* 0x0000000405047291 */ /* 0x004fe2000f8ec0ff */
[----:B------:R-:W2:Y:S11]  /*0ad0*/  FENCE.VIEW.ASYNC.S ;  /* 0x00000000000073c6 */ /* 0x000eb60000000000 */
[----:B--2---:R2:W3:Y:S01]  /*0ae0*/  SYNCS.EXCH.64 URZ, [UR4+0x130], UR6 ;  /* 0x0001300604ff75b2 */ /* 0x0044e20008000100 */
[----:B------:R2:W1:Y:S01]  /*0af0*/  SYNCS.EXCH.64 URZ, [UR4+0x138], UR6 ;  /* 0x0001380604ff75b2 */ /* 0x0004620008000100 */
[----:B------:R-:W-:Y:S01]  /*0b00*/  NOP ;  /* 0x0000000000007918 */ /* 0x000fe20000000000 */
.L_x_12:
[----:B------:R-:W4:Y:S01]  /*0b10*/  SHFL.IDX PT, R0, R57, RZ, 0x1f ;  /* 0x00001fff39007589 */ /* 0x000f2200000e0000 */
[----:B------:R-:W-:Y:S01]  /*0b20*/  NOP ;  /* 0x0000000000007918 */ /* 0x000fe20000000000 */
[----:B----4-:R-:W-:-:S13]  /*0b30*/  ISETP.NE.AND P0, PT, R0, 0x4, PT ;  /* 0x000000040000780c */ /* 0x010fda0003f05270 */
[----:B------:R-:W-:Y:S05]  /*0b40*/  @P0 BRA `(.L_x_13) ;  /* 0x0000000000440947 */ /* 0x000fea0003800000 */
[----:B------:R-:W4:Y:S01]  /*0b50*/  S2UR UR5, SR_CgaCtaId ;  /* 0x00000000000579c3 */ /* 0x000f220000008800 */
[----:B--23--:R-:W-:Y:S01]  /*0b60*/  UMOV UR4, 0x1e0 ;  /* 0x000001e000047882 */ /* 0x00cfe20000000000 */
[----:B------:R-:W-:Y:S01]  /*0b70*/  UMOV UR6, 0x400 ;  /* 0x0000040000067882 */ /* 0x000fe20000000000 */
[----:B------:R-:W-:Y:S01]  /*0b80*/  USEL UR4, UR4, 0x1a0, UP3 ;  /* 0x000001a004047887 */ /* 0x000fe20009800000 */
[----:B------:R-:W-:Y:S01]  /*0b90*/  UMOV UR8, 0x1 ;  /* 0x0000000100087882 */ /* 0x000fe20000000000 */
[----:B------:R-:W-:Y:S01]  /*0ba0*/  ELECT P0, URZ, PT ;  /* 0x0000000000ff782f */ /* 0x000fe20003800000 */
[----:B------:R-:W-:-:S04]  /*0bb0*/  UIADD3 UR8, UPT, UPT, -UR8, 0x100000, URZ ;  /* 0x0010000008087890 */ /* 0x000fc8000fffe1ff */
[----:B------:R-:W-:Y:S02]  /*0bc0*/  USHF.L.U32 UR9, UR8, 0xb, URZ ;  /* 0x0000000b08097899 */ /* 0x000fe400080006ff */
[----:B------:R-:W-:Y:S02]  /*0bd0*/  USHF.L.U32 UR8, UR8, 0x1, URZ ;  /* 0x0000000108087899 */ /* 0x000fe400080006ff */
[----:B----4-:R-:W-:Y:S02]  /*0be0*/  ULEA UR6, UR5, UR6, 0x18 ;  /* 0x0000000605067291 */ /* 0x010fe4000f8ec0ff */
[----:B------:R-:W-:-:S04]  /*0bf0*/  UIADD3 UR4, UPT, UPT, -UR4, 0x100000, URZ ;  /* 0x0010000004047890 */ /* 0x000fc8000fffe1ff */
[----:B------:R-:W-:Y:S02]  /*0c00*/  USHF.L.U32 UR5, UR4, 0xb, URZ ;  /* 0x0000000b04057899 */ /* 0x000fe400080006ff */
[----:B------:R-:W-:Y:S01]  /*0c10*/  USHF.L.U32 UR4, UR4, 0x1, URZ ;  /* 0x0000000104047899 */ /* 0x000fe200080006ff */
[----:B------:R-:W2:Y:S03]  /*0c20*/  FENCE.VIEW.ASYNC.S ;  /* 0x00000000000073c6 */ /* 0x000ea60000000000 */
[----:B--2---:R4:W2:Y:S08]  /*0c30*/  SYNCS.EXCH.64 URZ, [UR6+0x140], UR8 ;  /* 0x0001400806ff75b2 */ /* 0x0048b00008000100 */
[----:B------:R4:W3:Y:S02]  /*0c40*/  SYNCS.EXCH.64 URZ, [UR6+0x148], UR4 ;  /* 0x0001480406ff75b2 */ /* 0x0008e40008000100 */
[----:B----4-:R-:W-:Y:S01]  /*0c50*/  NOP ;  /* 0x0000000000007918 */ /* 0x010fe20000000000 */
.L_x_13:
[----:B------:R-:W4:Y:S01]  /*0c60*/  SHFL.IDX PT, R0, R57, RZ, 0x1f ;  /* 0x00001fff39007589 */ /* 0x000f2200000e0000 */
[----:B------:R-:W-:Y:S01]  /*0c70*/  ISETP.NE.OR P1, PT, RZ, UR18, !P1 ;  /* 0x00000012ff007c0c */ /* 0x000fe2000cf25670 */
[----:B------:R-:W-:Y:S01]  /*0c80*/  NOP ;  /* 0x0000000000007918 */ /* 0x000fe20000000000 */
[----:B----4-:R-:W-:-:S13]  /*0c90*/  ISETP.NE.AND P0, PT, R0, 0x5, PT ;  /* 0x000000050000780c */ /* 0x010fda0003f05270 */
[----:B------:R-:W-:Y:S05]  /*0ca0*/  @P0 BRA `(.L_x_14) ;  /* 0x0000000000480947 */ /* 0x000fea0003800000 */
[----:B------:R-:W4:Y:S01]  /*0cb0*/  S2UR UR5, SR_CgaCtaId ;  /* 0x00000000000579c3 */ /* 0x000f220000008800 */
[----:B--23--:R-:W-:Y:S01]  /*0cc0*/  UMOV UR4, 0x400 ;  /* 0x0000040000047882 */ /* 0x00cfe20000000000 */
        /* <DEDUP_REMOVED lines=9> */
[----:B----4-:R-:W-:Y:S01]  /*0d60*/  ULEA UR4, UR5, UR4, 0x18 ;  /* 0x0000000405047291 */ /* 0x010fe2000f8ec0ff */
[----:B------:R-:W2:Y:S11]  /*0d70*/  FENCE.VIEW.ASYNC.S ;  /* 0x00000000000073c6 */ /* 0x000eb60000000000 */
[----:B--2---:R4:W2:Y:S01]  /*0d80*/  SYNCS.EXCH.64 URZ, [UR4+0x150], UR6 ;  /* 0x0001500604ff75b2 */ /* 0x0048a20008000100 */
[----:B------:R4:W3:Y:S01]  /*0d90*/  SYNCS.EXCH.64 URZ, [UR4+0x160], UR8 ;  /* 0x0001600804ff75b2 */ /* 0x0008e20008000100 */
[----:B------:R4:W1:Y:S01]  /*0da0*/  SYNCS.EXCH.64 URZ, [UR4+0x158], UR6 ;  /* 0x0001580604ff75b2 */ /* 0x0008620008000100 */
[----:B------:R4:W1:Y:S02]  /*0db0*/  SYNCS.EXCH.64 URZ, [UR4+0x168], UR8 ;  /* 0x0001680804ff75b2 */ /* 0x0008640008000100 */
[----:B----4-:R-:W-:Y:S01]  /*0dc0*/  NOP ;  /* 0x0000000000007918 */ /* 0x010fe20000000000 */
.L_x_14:
[----:B--23--:R-:W2:Y:S01]  /*0dd0*/  S2UR UR7, SR_CgaCtaId ;  /* 0x00000000000779c3 */ /* 0x00cea20000008800 */
[----:B------:R-:W-:Y:S01]  /*0de0*/  VOTEU.ALL UP0, P1 ;  /* 0x0000000000ff7886 */ /* 0x000fe20000800000 */
[----:B------:R-:W-:Y:S01]  /*0df0*/  UMOV UR4, 0x20 ;  /* 0x0000002000047882 */ /* 0x000fe20000000000 */
[----:B------:R-:W-:Y:S01]  /*0e00*/  NOP ;  /* 0x0000000000007918 */ /* 0x000fe20000000000 */
[----:B-1----:R-:W-:Y:S01]  /*0e10*/  LOP3.LUT R3, R61, 0x1f, RZ, 0xc0, !PT ;  /* 0x0000001f3d037812 */ /* 0x002fe200078ec0ff */
[----:B------:R-:W-:Y:S01]  /*0e20*/  UISETP.NE.AND UP4, UPT, UR18, URZ, UPT ;  /* 0x000000ff1200728c */ /* 0x000fe2000bf85270 */
[----:B------:R-:W-:Y:S01]  /*0e30*/  @!UP0 UMOV UR6, 0x400 ;  /* 0x0000040000068882 */ /* 0x000fe20000000000 */
[----:B------:R-:W-:-:S04]  /*0e40*/  @!UP0 UIADD3 UR4, UPT, UPT, -UR4, 0x100000, URZ ;  /* 0x0010000004048890 */ /* 0x000fc8000fffe1ff */
[----:B------:R-:W-:Y:S02]  /*0e50*/  @!UP0 USHF.L.U32 UR5, UR4, 0xb, URZ ;  /* 0x0000000b04058899 */ /* 0x000fe400080006ff */
[----:B------:R-:W-:Y:S02]  /*0e60*/  @!UP0 USHF.L.U32 UR4, UR4, 0x1, URZ ;  /* 0x0000000104048899 */ /* 0x000fe400080006ff */
[----:B--2---:R-:W-:Y:S01]  /*0e70*/  @!UP0 ULEA UR6, UR7, UR6, 0x18 ;  /* 0x0000000607068291 */ /* 0x004fe2000f8ec0ff */
[----:B------:R-:W1:Y:S01]  /*0e80*/  LDCU UR7, c[0x0][0x36c] ;  /* 0x00006d80ff0777ac */ /* 0x000e620008000800 */
[----:B------:R-:W-:Y:S01]  /*0e90*/  VOTEU.ALL UP0, P1 ;  /* 0x0000000000ff7886 */ /* 0x000fe20000800000 */
[----:B------:R-:W2:Y:S09]  /*0ea0*/  FENCE.VIEW.ASYNC.S ;  /* 0x00000000000073c6 */ /* 0x000eb20000000000 */
[----:B--2---:R2:W3:Y:S01]  /*0eb0*/  @!UP0 SYNCS.EXCH.64 URZ, [UR6+0x170], UR4 ;  /* 0x0001700406ff85b2 */ /* 0x0044e20008000100 */
[----:B-1----:R-:W-:-:S09]  /*0ec0*/  UISETP.EQ.U32.AND UP6, UPT, UR7, 0x1, UPT ;  /* 0x000000010700788c */ /* 0x002fd2000bfc2070 */
[----:B--2---:R-:W-:Y:S05]  /*0ed0*/  BRA.U !UP6, `(.L_x_15) ;  /* 0x000000010e087547 */ /* 0x004fea000b800000 */
[----:B---3--:R-:W-:Y:S01]  /*0ee0*/  UCGABAR_ARV ;  /* 0x00000000000079c7 */ /* 0x008fe20008000000 */
[----:B------:R-:W-:Y:S05]  /*0ef0*/  BRA `(.L_x_16) ;  /* 0x0000000000047947 */ /* 0x000fea0003800000 */
.L_x_15:
[----:B---3--:R-:W-:Y:S01]  /*0f00*/  NOP ;  /* 0x0000000000007918 */ /* 0x008fe20000000000 */
.L_x_16:
[----:B------:R-:W1:Y:S01]  /*0f10*/  S2UR UR21, SR_CTAID.X ;  /* 0x00000000001579c3 */ /* 0x000e620000002500 */
[----:B------:R-:W-:-:S05]  /*0f20*/  CS2R.32 R59, SR_CgaSize ;  /* 0x00000000003b7805 */ /* 0x000fca0000008a00 */
[----:B------:R-:W-:-:S05]  /*0f30*/  IMAD R59, R59, -0xa0, RZ ;  /* 0xffffff603b3b7824 */ /* 0x000fca00078e02ff */
[----:B------:R-:W-:-:S14]  /*0f40*/  R2UR UR5, R59 ;  /* 0x000000003b0572ca */ /* 0x000fdc00000e0000 */
[----:B------:R-:W2:Y:S01]  /*0f50*/  LDCU UR5, c[0x0][UR5+0x2b0] ;  /* 0x00005600050577ac */ /* 0x000ea20008000800 */
[----:B------:R-:W-:-:S05]  /*0f60*/  CS2R.32 R59, SR_CgaSize ;  /* 0x00000000003b7805 */ /* 0x000fca0000008a00 */
[----:B------:R-:W-:-:S05]  /*0f70*/  IMAD R59, R59, -0xa0, RZ ;  /* 0xffffff603b3b7824 */ /* 0x000fca00078e02ff */
[----:B------:R-:W-:-:S14]  /*0f80*/  R2UR UR4, R59 ;  /* 0x000000003b0472ca */ /* 0x000fdc00000e0000 */
[----:B------:R-:W3:Y:S01]  /*0f90*/  LDCU UR4, c[0x0][UR4+0x2b4] ;  /* 0x00005680040477ac */ /* 0x000ee20008000800 */
[----:B------:R-:W4:Y:S01]  /*0fa0*/  S2UR UR20, SR_CTAID.Y ;  /* 0x00000000001479c3 */ /* 0x000f220000002600 */
[----:B------:R-:W-:-:S05]  /*0fb0*/  CS2R.32 R59, SR_CgaSize ;  /* 0x00000000003b7805 */ /* 0x000fca0000008a00 */
[----:B------:R-:W-:-:S05]  /*0fc0*/  IMAD R59, R59, -0xa0, RZ ;  /* 0xffffff603b3b7824 */ /* 0x000fca00078e02ff */
[----:B------:R-:W-:-:S14]  /*0fd0*/  R2UR UR7, R59 ;  /* 0x000000003b0772ca */ /* 0x000fdc00000e0000 */
[----:B------:R-:W3:Y:S01]  /*0fe0*/  LDCU UR7, c[0x0][UR7+0x2a0] ;  /* 0x00005400070777ac */ /* 0x000ee20008000800 */
[----:B------:R-:W-:-:S05]  /*0ff0*/  CS2R.32 R59, SR_CgaSize ;  /* 0x00000000003b7805 */ /* 0x000fca0000008a00 */
[----:B------:R-:W-:-:S05]  /*1000*/  IMAD R59, R59, -0xa0, RZ ;  /* 0xffffff603b3b7824 */ /* 0x000fca00078e02ff */
[----:B------:R-:W-:-:S14]  /*1010*/  R2UR UR8, R59 ;  /* 0x000000003b0872ca */ /* 0x000fdc00000e0000 */
[----:B------:R-:W3:Y:S01]  /*1020*/  LDCU UR8, c[0x0][UR8+0x2a4] ;  /* 0x00005480080877ac */ /* 0x000ee20008000800 */
[----:B------:R-:W3:Y:S01]  /*1030*/  LDCU UR19, c[0x0][0xb24] ;  /* 0x00016480ff1377ac */ /* 0x000ee20008000800 */
[----:B------:R-:W3:Y:S01]  /*1040*/  LDCU UR39, c[0x0][0xb24] ;  /* 0x00016480ff2777ac */ /* 0x000ee20008000800 */
[----:B-1----:R-:W-:Y:S01]  /*1050*/  I2FP.F32.U32 R2, UR21 ;  /* 0x0000001500027c45 */ /* 0x002fe20008201000 */
[----:B------:R-:W1:Y:S04]  /*1060*/  LDCU UR24, c[0x0][0xb30] ;  /* 0x00016600ff1877ac */ /* 0x000e680008000800 */
[----:B--2---:R-:W-:Y:S01]  /*1070*/  FMUL R2, R2, UR5 ;  /* 0x0000000502027c20 */ /* 0x004fe20008400000 */
[----:B----4-:R-:W-:-:S05]  /*1080*/  I2FP.F32.U32 R0, UR20 ;  /* 0x0000001400007c45 */ /* 0x010fca0008201000 */
[----:B------:R-:W2:Y:S01]  /*1090*/  F2I.U32.TRUNC.NTZ R2, R2 ;  /* 0x0000000200027305 */ /* 0x000ea2000020f000 */
[----:B---3--:R-:W-:-:S07]  /*10a0*/  FMUL R0, R0, UR4 ;  /* 0x0000000400007c20 */ /* 0x008fce0008400000 */
[----:B------:R-:W3:Y:S01]  /*10b0*/  F2I.U32.TRUNC.NTZ R0, R0 ;  /* 0x0000000000007305 */ /* 0x000ee2000020f000 */
[----:B--2---:R-:W-:Y:S02]  /*10c0*/  R2UR UR4, R2 ;  /* 0x00000000020472ca */ /* 0x004fe400000e0000 */
[----:B------:R-:W-:Y:S02]  /*10d0*/  PRMT R2, RZ, 0x7610, R2 ;  /* 0x00007610ff027816 */ /* 0x000fe40000000002 */
[----:B---3--:R-:W-:Y:S02]  /*10e0*/  R2UR UR6, R0 ;  /* 0x00000000000672ca */ /* 0x008fe400000e0000 */
[----:B------:R-:W-:-:S07]  /*10f0*/  PRMT R0, RZ, 0x7610, R0 ;  /* 0x00007610ff007816 */ /* 0x000fce0000000000 */
[----:B------:R-:W-:-:S04]  /*1100*/  UIADD3 UR5, UPT, UPT, -UR4, URZ, URZ ;  /* 0x000000ff04057290 */ /* 0x000fc8000fffe1ff */
[----:B------:R-:W-:Y:S02]  /*1110*/  UIMAD UR5, UR7, UR5, UR21 ;  /* 0x00000005070572a4 */ /* 0x000fe4000f8e0215 */
[----:B------:R-:W-:-:S04]  /*1120*/  UIADD3 UR4, UPT, UPT, -UR6, URZ, URZ ;  /* 0x000000ff06047290 */ /* 0x000fc8000fffe1ff */
[----:B------:R-:W-:Y:S01]  /*1130*/  IMAD.U32 R59, RZ, RZ, UR5 ;  /* 0x00000005ff3b7e24 */ /* 0x000fe2000f8e00ff */
[----:B------:R-:W-:-:S06]  /*1140*/  UIMAD UR4, UR8, UR4, UR20 ;  /* 0x00000004080472a4 */ /* 0x000fcc000f8e0214 */
[----:B------:R-:W-:Y:S01]  /*1150*/  IMAD.U32 R58, RZ, RZ, UR4 ;  /* 0x00000004ff3a7e24 */ /* 0x000fe2000f8e00ff */
[----:B-1----:R-:W-:Y:S06]  /*1160*/  BRA.U UP4, `(.L_x_17) ;  /* 0x0000000104307547 */ /* 0x002fec000b800000 */
[----:B------:R-:W-:Y:S01]  /*1170*/  R2UR UR5, R58 ;  /* 0x000000003a0572ca */ /* 0x000fe200000e0000 */
[----:B------:R-:W-:Y:S01]  /*1180*/  UMOV UR7, 0x3 ;  /* 0x0000000300077882 */ /* 0x000fe20000000000 */
[----:B------:R-:W-:-:S11]  /*1190*/  R2UR UR4, R59 ;  /* 0x000000003b0472ca */ /* 0x000fd600000e0000 */
[----:B------:R-:W-:-:S04]  /*11a0*/  UISETP.NE.AND UP0, UPT, UR5, URZ, UPT ;  /* 0x000000ff0500728c */ /* 0x000fc8000bf05270 */
[----:B------:R-:W-:Y:S02]  /*11b0*/  UISETP.LT.U32.OR UP0, UPT, UR4, 0x2, !UP0 ;  /* 0x000000020400788c */ /* 0x000fe4000c701470 */
[----:B------:R-:W-:Y:S02]  /*11c0*/  ULOP3.LUT UR4, UR4, 0xfffffffe, URZ, 0xc0, !UPT ;  /* 0xfffffffe04047892 */ /* 0x000fe4000f8ec0ff */
[----:B------:R-:W-:Y:S02]  /*11d0*/  USEL UR6, URZ, 0x1, !UP0 ;  /* 0x00000001ff067887 */ /* 0x000fe4000c000000 */
[----:B------:R-:W-:Y:S02]  /*11e0*/  USEL UR5, URZ, 0x2, !UP0 ;  /* 0x00000002ff057887 */ /* 0x000fe4000c000000 */
[----:B------:R-:W-:Y:S02]  /*11f0*/  USHF.L.U32 UR4, UR7, UR4, URZ ;  /* 0x0000000407047299 */ /* 0x000fe400080006ff */
[----:B------:R-:W-:-:S04]  /*1200*/  UIADD3 UR5, UPT, UPT, UR6, UR5, URZ ;  /* 0x0000000506057290 */ /* 0x000fc8000fffe0ff */
[----:B------:R-:W-:Y:S02]  /*1210*/  IMAD.U32 R0, RZ, RZ, UR4 ;  /* 0x00000004ff007e24 */ /* 0x000fe4000f8e00ff */
[----:B------:R-:W-:-:S07]  /*1220*/  IMAD.U32 R2, RZ, RZ, UR5 ;  /* 0x00000005ff027e24 */ /* 0x000fce000f8e00ff */
.L_x_17:
[----:B------:R-:W1:Y:S01]  /*1230*/  S2UR UR45, SR_CTAID.Z ;  /* 0x00000000002d79c3 */ /* 0x000e620000002700 */
[----:B------:R-:W-:Y:S01]  /*1240*/  UISETP.GE.AND UP0, UPT, UR19, 0x1, UPT ;  /* 0x000000011300788c */ /* 0x000fe2000bf06270 */
[----:B------:R-:W-:-:S08]  /*1250*/  UMOV UR44, UR21 ;  /* 0x00000015002c7c82 */ /* 0x000fd00008000000 */
[----:B------:R-:W-:Y:S05]  /*1260*/  BRA.U !UP0, `(.L_x_18) ;  /* 0x0000000108d47547 */ /* 0x000fea000b800000 */
[----:B------:R-:W2:Y:S01]  /*1270*/  LDCU.128 UR12, c[0x0][0xb10] ;  /* 0x00016200ff0c77ac */ /* 0x000ea20008000c00 */
[----:B------:R-:W3:Y:S01]  /*1280*/  LDCU UR22, c[0x0][0xb0c] ;  /* 0x00016180ff1677ac */ /* 0x000ee20008000800 */
[----:B------:R-:W4:Y:S01]  /*1290*/  LDCU UR6, c[0x0][0x370] ;  /* 0x00006e00ff0677ac */ /* 0x000f220008000800 */
[----:B------:R-:W1:Y:S01]  /*12a0*/  LDCU UR7, c[0x0][0x374] ;  /* 0x00006e80ff0777ac */ /* 0x000e620008000800 */
[----:B------:R-:W1:Y:S01]  /*12b0*/  LDCU UR23, c[0x0][0xb20] ;  /* 0x00016400ff1777ac */ /* 0x000e620008000800 */
[----:B--2---:R-:W-:Y:S02]  /*12c0*/  UIMAD.WIDE.U32 UR4, UR21, UR12, URZ ;  /* 0x0000000c150472a5 */ /* 0x004fe4000f8e00ff */
[----:B---3--:R-:W-:Y:S01]  /*12d0*/  UISETP.NE.AND UP0, UPT, UR22, 0x1, UPT ;  /* 0x000000011600788c */ /* 0x008fe2000bf05270 */
[----:B------:R-:W2:Y:S01]  /*12e0*/  LDCU.64 UR8, c[0x0][0xb28] ;  /* 0x00016500ff0877ac */ /* 0x000ea20008000a00 */
[----:B----4-:R-:W-:-:S03]  /*12f0*/  UIMAD.WIDE.U32 UR10, UR6, UR12, URZ ;  /* 0x0000000c060a72a5 */ /* 0x010fc6000f8e00ff */
[----:B------:R-:W-:Y:S01]  /*1300*/  UMOV UR4, UR5 ;  /* 0x0000000500047c82 */ /* 0x000fe20008000000 */
[----:B------:R-:W-:Y:S02]  /*1310*/  UISETP.NE.AND UP2, UPT, UR19, 0x1, UPT ;  /* 0x000000011300788c */ /* 0x000fe4000bf45270 */
[----:B------:R-:W-:Y:S01]  /*1320*/  USHF.R.U32.HI UR4, URZ, UR13, UR4 ;  /* 0x0000000dff047299 */ /* 0x000fe20008011604 */
[----:B------:R-:W-:Y:S01]  /*1330*/  UMOV UR10, UR11 ;  /* 0x0000000b000a7c82 */ /* 0x000fe20008000000 */
[----:B------:R-:W-:Y:S02]  /*1340*/  UIMAD.WIDE.U32 UR16, UR20, UR15, URZ ;  /* 0x0000000f141072a5 */ /* 0x000fe4000f8e00ff */
[----:B------:R-:W-:Y:S02]  /*1350*/  USEL UR5, UR21, UR4, !UP0 ;  /* 0x0000000415057287 */ /* 0x000fe4000c000000 */
[----:B------:R-:W-:Y:S02]  /*1360*/  @UP0 USHF.R.U32.HI UR6, URZ, UR13, UR10 ;  /* 0x0000000dff060299 */ /* 0x000fe4000801160a */
[----:B------:R-:W-:-:S02]  /*1370*/  UISETP.NE.AND UP0, UPT, UR14, 0x1, UPT ;  /* 0x000000010e00788c */ /* 0x000fc4000bf05270 */
[----:B-1----:R-:W-:Y:S02]  /*1380*/  UIMAD.WIDE.U32 UR10, UR7, UR15, URZ ;  /* 0x0000000f070a72a5 */ /* 0x002fe4000f8e00ff */
[----:B--2---:R-:W-:Y:S01]  /*1390*/  UIMAD.WIDE.U32 UR12, UR6, UR8, URZ ;  /* 0x00000008060c72a5 */ /* 0x004fe2000f8e00ff */
[----:B------:R-:W-:Y:S01]  /*13a0*/  UMOV UR4, UR17 ;  /* 0x0000001100047c82 */ /* 0x000fe20008000000 */
[----:B------:R-:W-:-:S03]  /*13b0*/  UIADD3 UR44, UPT, UPT, -UR5, URZ, URZ ;  /* 0x000000ff052c7290 */ /* 0x000fc6000fffe1ff */
[----:B------:R-:W-:Y:S01]  /*13c0*/  UMOV UR10, UR11 ;  /* 0x0000000b000a7c82 */ /* 0x000fe20008000000 */
[----:B------:R-:W-:Y:S02]  /*13d0*/  USHF.R.U32.HI UR4, URZ, UR23, UR4 ;  /* 0x00000017ff047299 */ /* 0x000fe40008011604 */
[----:B------:R-:W-:Y:S01]  /*13e0*/  @UP0 USHF.R.U32.HI UR7, URZ, UR23, UR10 ;  /* 0x00000017ff070299 */ /* 0x000fe2000801160a */
[----:B------:R-:W-:Y:S01]  /*13f0*/  UMOV UR12, UR13 ;  /* 0x0000000d000c7c82 */ /* 0x000fe20008000000 */
[----:B------:R-:W-:Y:S02]  /*1400*/  USEL UR4, UR20, UR4, !UP0 ;  /* 0x0000000414047287 */ /* 0x000fe4000c000000 */
[----:B------:R-:W-:Y:S02]  /*1410*/  UIMAD.WIDE.U32 UR10, UR7, UR8, URZ ;  /* 0x00000008070a72a5 */ /* 0x000fe4000f8e00ff */
[----:B------:R-:W-:Y:S02]  /*1420*/  @UP2 USHF.R.U32.HI UR6, URZ, UR9, UR12 ;  /* 0x00000009ff062299 */ /* 0x000fe4000801160c */
[----:B------:R-:W-:-:S02]  /*1430*/  UIMAD.WIDE.U32 UR12, UR4, UR8, URZ ;  /* 0x00000008040c72a5 */ /* 0x000fc4000f8e00ff */
[----:B------:R-:W-:Y:S01]  /*1440*/  UIMAD UR44, UR22, UR44, UR21 ;  /* 0x0000002c162c72a4 */ /* 0x000fe2000f8e0215 */
[----:B------:R-:W-:Y:S02]  /*1450*/  UMOV UR10, UR11 ;  /* 0x0000000b000a7c82 */ /* 0x000fe40008000000 */
[----:B------:R-:W-:Y:S02]  /*1460*/  @UP2 USHF.R.U32.HI UR7, URZ, UR9, UR10 ;  /* 0x00000009ff072299 */ /* 0x000fe4000801160a */
[----:B------:R-:W-:Y:S02]  /*1470*/  UIMAD UR10, UR6, UR19, URZ ;  /* 0x00000013060a72a4 */ /* 0x000fe4000f8e02ff */
[----:B------:R-:W-:-:S04]  /*1480*/  UIMAD UR7, UR7, UR19, URZ ;  /* 0x00000013070772a4 */ /* 0x000fc8000f8e02ff */
[----:B------:R-:W-:-:S03]  /*1490*/  UISETP.GE.AND UP0, UPT, UR4, UR7, UPT ;  /* 0x000000070400728c */ /* 0x000fc6000bf06270 */
[----:B------:R-:W-:Y:S01]  /*14a0*/  UMOV UR7, UR13 ;  /* 0x0000000d00077c82 */ /* 0x000fe20008000000 */
[----:B------:R-:W-:Y:S02]  /*14b0*/  UISETP.GE.OR UP0, UPT, UR5, UR10, UP0 ;  /* 0x0000000a0500728c */ /* 0x000fe40008706670 */
[----:B------:R-:W-:Y:S02]  /*14c0*/  UIMAD.WIDE.U32 UR10, UR5, UR8, URZ ;  /* 0x00000008050a72a5 */ /* 0x000fe4000f8e00ff */
[----:B------:R-:W-:Y:S02]  /*14d0*/  USHF.R.U32.HI UR7, URZ, UR9, UR7 ;  /* 0x00000009ff077299 */ /* 0x000fe40008011607 */
[----:B------:R-:W-:Y:S02]  /*14e0*/  UIADD3 UR10, UPT, UPT, -UR4, URZ, URZ ;  /* 0x000000ff040a7290 */ /* 0x000fe4000fffe1ff */
[----:B------:R-:W-:Y:S02]  /*14f0*/  USEL UR7, UR4, UR7, !UP2 ;  /* 0x0000000704077287 */ /* 0x000fe4000d000000 */
[----:B------:R-:W-:Y:S01]  /*1500*/  UIMAD UR10, UR14, UR10, UR20 ;  /* 0x0000000a0e0a72a4 */ /* 0x000fe2000f8e0214 */
[----:B------:R-:W-:-:S02]  /*1510*/  @!UP0 UMOV UR8, UR11 ;  /* 0x0000000b00088c82 */ /* 0x000fc40008000000 */
[----:B------:R-:W-:Y:S02]  /*1520*/  @!UP0 USHF.R.U32.HI UR8, URZ, UR9, UR8 ;  /* 0x00000009ff088299 */ /* 0x000fe40008011608 */
[----:B------:R-:W-:Y:S02]  /*1530*/  UIADD3 UR9, UPT, UPT, -UR7, URZ, URZ ;  /* 0x000000ff07097290 */ /* 0x000fe4000fffe1ff */
[----:B------:R-:W-:Y:S02]  /*1540*/  @!UP0 USEL UR8, UR5, UR8, !UP2 ;  /* 0x0000000805088287 */ /* 0x000fe4000d000000 */
[----:B------:R-:W-:Y:S02]  /*1550*/  UIMAD UR9, UR19, UR9, UR4 ;  /* 0x00000009130972a4 */ /* 0x000fe4000f8e0204 */
[----:B------:R-:W-:Y:S02]  /*1560*/  @!UP0 UIADD3 UR7, UPT, UPT, UR7, -UR8, URZ ;  /* 0x8000000807078290 */ /* 0x000fe4000fffe0ff */
[----:B------:R-:W-:-:S02]  /*1570*/  @!UP0 UIMAD UR6, UR9, UR6, UR8 ;  /* 0x00000006090682a4 */ /* 0x000fc4000f8e0208 */
[----:B------:R-:W-:-:S04]  /*1580*/  @!UP0 UIMAD UR4, UR7, UR19, UR5 ;  /* 0x00000013070482a4 */ /* 0x000fc8000f8e0205 */
[----:B------:R-:W-:Y:S01]  /*1590*/  UIMAD UR20, UR4, UR14, UR10 ;  /* 0x0000000e041472a4 */ /* 0x000fe2000f8e020a */
[----:B------:R-:W-:Y:S02]  /*15a0*/  @!UP0 UMOV UR5, UR6 ;  /* 0x0000000600058c82 */ /* 0x000fe40008000000 */
[----:B------:R-:W-:-:S12]  /*15b0*/  UIMAD UR44, UR5, UR22, UR44 ;  /* 0x00000016052c72a4 */ /* 0x000fd8000f8e022c */
.L_x_18:
[----:B------:R-:W-:-:S09]  /*15c0*/  UISETP.NE.AND UP0, UPT, UR24, 0x1, UPT ;  /* 0x000000011800788c */ /* 0x000fd2000bf05270 */
[----:B------:R-:W-:Y:S05]  /*15d0*/  BRA.U UP0, `(.L_x_19) ;  /* 0x0000000100407547 */ /* 0x000fea000b800000 */
[----:B------:R-:W2:Y:S01]  /*15e0*/  LDCU.128 UR8, c[0x0][0xb10] ;  /* 0x00016200ff0877ac */ /* 0x000ea20008000c00 */
[----:B------:R-:W3:Y:S01]  /*15f0*/  LDCU UR12, c[0x0][0xb0c] ;  /* 0x00016180ff0c77ac */ /* 0x000ee20008000800 */
[----:B------:R-:W4:Y:S01]  /*1600*/  LDCU UR13, c[0x0][0xb20] ;  /* 0x00016400ff0d77ac */ /* 0x000f220008000800 */
[----:B--2---:R-:W-:Y:S02]  /*1610*/  UIMAD.WIDE.U32 UR4, UR44, UR8, URZ ;  /* 0x000000082c0472a5 */ /* 0x004fe4000f8e00ff */
[----:B------:R-:W-:Y:S02]  /*1620*/  UIMAD.WIDE.U32 UR6, UR20, UR11, URZ ;  /* 0x0000000b140672a5 */ /* 0x000fe4000f8e00ff */
[----:B---3--:R-:W-:Y:S02]  /*1630*/  UISETP.NE.AND UP0, UPT, UR12, 0x1, UPT ;  /* 0x000000010c00788c */ /* 0x008fe4000bf05270 */
[----:B------:R-:W-:-:S03]  /*1640*/  USHF.R.U32.HI UR5, URZ, UR9, UR5 ;  /* 0x00000009ff057299 */ /* 0x000fc60008011605 */
[----:B------:R-:W-:Y:S01]  /*1650*/  UMOV UR4, UR7 ;  /* 0x0000000700047c82 */ /* 0x000fe20008000000 */
[----:B------:R-:W-:Y:S02]  /*1660*/  USEL UR5, UR44, UR5, !UP0 ;  /* 0x000000052c057287 */ /* 0x000fe4000c000000 */
[----:B------:R-:W-:Y:S02]  /*1670*/  UISETP.NE.AND UP0, UPT, UR10, 0x1, UPT ;  /* 0x000000010a00788c */ /* 0x000fe4000bf05270 */
[----:B----4-:R-:W-:-:S04]  /*1680*/  USHF.R.U32.HI UR4, URZ, UR13, UR4 ;  /* 0x0000000dff047299 */ /* 0x010fc80008011604 */
[----:B------:R-:W-:-:S04]  /*1690*/  USEL UR4, UR20, UR4, !UP0 ;  /* 0x0000000414047287 */ /* 0x000fc8000c000000 */
[----:B------:R-:W-:Y:S02]  /*16a0*/  UIADD3 UR6, UPT, UPT, -UR4, UR5, URZ ;  /* 0x0000000504067290 */ /* 0x000fe4000fffe1ff */
[----:B------:R-:W-:Y:S02]  /*16b0*/  UIADD3 UR4, UPT, UPT, UR4, -UR5, URZ ;  /* 0x8000000504047290 */ /* 0x000fe4000fffe0ff */
[----:B------:R-:W-:Y:S02]  /*16c0*/  UIMAD UR20, UR6, UR10, UR20 ;  /* 0x0000000a061472a4 */ /* 0x000fe4000f8e0214 */
[----:B------:R-:W-:-:S12]  /*16d0*/  UIMAD UR44, UR4, UR12, UR44 ;  /* 0x0000000c042c72a4 */ /* 0x000fd8000f8e022c */
.L_x_19:
[----:B------:R-:W-:Y:S05]  /*16e0*/  BRA.U !UP6, `(.L_x_20) ;  /* 0x000000010e0c7547 */ /* 0x000fea000b800000 */
[----:B------:R-:W-:Y:S01]  /*16f0*/  UCGABAR_WAIT ;  /* 0x0000000000007dc7 */ /* 0x000fe20008000000 */
[----:B------:R-:W-:Y:S01]  /*1700*/  CCTL.IVALL ;  /* 0x00000000ff00798f */ /* 0x000fe20002000000 */
[----:B------:R-:W-:Y:S05]  /*1710*/  BRA `(.L_x_21) ;  /* 0x0000000000047947 */ /* 0x000fea0003800000 */
.L_x_20:
[----:B------:R-:W-:Y:S06]  /*1720*/  BAR.SYNC.DEFER_BLOCKING 0x0 ;  /* 0x0000000000007b1d */ /* 0x000fec0000010000 */
.L_x_21:
[----:B------:R-:W-:Y:S05]  /*1730*/  BRA.U UP5, `(.L_x_22) ;  /* 0x0000001d05c47547 */ /* 0x000fea000b800000 */
[----:B------:R-:W2:Y:S01]  /*1740*/  LDCU UR5, c[0x0][0x388] ;  /* 0x00007100ff0577ac */ /* 0x000ea20008000800 */
[----:B------:R-:W-:Y:S01]  /*1750*/  PLOP3.LUT P1, PT, PT, PT, UP3, 0x80, 0x8 ;  /* 0x000000000008781c */ /* 0x000fe20003f2f038 */
[----:B------:R-:W-:Y:S01]  /*1760*/  IMAD.MOV.U32 R2, RZ, RZ, RZ ;  /* 0x000000ffff027224 */ /* 0x000fe200078e00ff */
[----:B------:R-:W-:Y:S01]  /*1770*/  ISETP.EQ.OR P2, PT, R3, RZ, P3 ;  /* 0x000000ff0300720c */ /* 0x000fe20001f42670 */
[----:B------:R-:W3:Y:S01]  /*1780*/  LDCU UR6, c[0x0][0x38c] ;  /* 0x00007180ff0677ac */ /* 0x000ee20008000800 */
[----:B------:R-:W-:Y:S01]  /*1790*/  PLOP3.LUT P1, PT, P1, PT, PT, 0x8, 0x80 ;  /* 0x000000000080781c */ /* 0x000fe20000f2e170 */
[----:B------:R-:W4:Y:S01]  /*17a0*/  LDCU UR48, c[0x0][0x390] ;  /* 0x00007200ff3077ac */ /* 0x000f220008000800 */
[----:B------:R-:W-:Y:S01]  /*17b0*/  UISETP.NE.AND UP1, UPT, UR18, URZ, UPT ;  /* 0x000000ff1200728c */ /* 0x000fe2000bf25270 */
[----:B------:R-:W1:Y:S01]  /*17c0*/  LDCU UR47, c[0x0][0x370] ;  /* 0x00006e00ff2f77ac */ /* 0x000e620008000800 */
[----:B--2---:R-:W-:Y:S01]  /*17d0*/  UIADD3 UR5, UPT, UPT, UR5, 0x1f, URZ ;  /* 0x0000001f05057890 */ /* 0x004fe2000fffe0ff */
[----:B------:R-:W2:Y:S03]  /*17e0*/  LDCU.64 UR36, c[0x0][0x348] ;  /* 0x00006900ff2477ac */ /* 0x000ea60008000a00 */
[----:B------:R-:W-:-:S02]  /*17f0*/  USHF.R.S32.HI UR4, URZ, 0x1f, UR5 ;  /* 0x0000001fff047899 */ /* 0x000fc40008011405 */
[----:B------:R-:W-:Y:S02]  /*1800*/  USHF.L.U32 UR51, UR21, 0x6, URZ ;  /* 0x0000000615337899 */ /* 0x000fe400080006ff */
[----:B------:R-:W-:Y:S02]  /*1810*/  ULEA.HI UR4, UR4, UR5, URZ, 0x5 ;  /* 0x0000000504047291 */ /* 0x000fe4000f8f28ff */
[----:B------:R-:W-:Y:S02]  /*1820*/  USHF.L.U32 UR5, UR21, 0x5, URZ ;  /* 0x0000000515057899 */ /* 0x000fe400080006ff */
[----:B------:R-:W-:Y:S02]  /*1830*/  USHF.R.S32.HI UR4, URZ, 0x5, UR4 ;  /* 0x00000005ff047899 */ /* 0x000fe40008011404 */
[----:B------:R-:W-:Y:S02]  /*1840*/  ULOP3.LUT UR50, UR5, 0x20, URZ, 0xc0, !UPT ;  /* 0x0000002005327892 */ /* 0x000fe4000f8ec0ff */
[----:B---3--:R-:W-:Y:S01]  /*1850*/  UIMAD UR4, UR4, UR6, URZ ;  /* 0x00000006040472a4 */ /* 0x008fe2000f8e02ff */
[----:B------:R-:W3:Y:S03]  /*1860*/  LDCU UR46, c[0x0][0x374] ;  /* 0x00006e80ff2e77ac */ /* 0x000ee60008000800 */
[----:B----4-:R-:W-:-:S02]  /*1870*/  UIMAD UR48, UR4, UR48, URZ ;  /* 0x00000030043072a4 */ /* 0x010fc4000f8e02ff */
[----:B------:R-:W-:Y:S02]  /*1880*/  USEL UR33, UR53, 0x2, UP1 ;  /* 0x0000000235217887 */ /* 0x000fe40008800000 */
[----:B------:R-:W-:Y:S02]  /*1890*/  UISETP.NE.AND UP2, UPT, UR48, URZ, UPT ;  /* 0x000000ff3000728c */ /* 0x000fe4000bf45270 */
[----:B------:R-:W-:Y:S01]  /*18a0*/  UISETP.LT.U32.AND UP0, UPT, UR48, 0x10, UPT ;  /* 0x000000103000788c */ /* 0x000fe2000bf01070 */
[----:B------:R-:W-:Y:S01]  /*18b0*/  UMOV UR23, 0x1 ;  /* 0x0000000100177882 */ /* 0x000fe20000000000 */
[----:B------:R-:W-:Y:S02]  /*18c0*/  UMOV UR26, URZ ;  /* 0x000000ff001a7c82 */ /* 0x000fe40008000000 */
[----:B------:R-:W-:Y:S01]  /*18d0*/  USEL UR4, UR48, 0x10, UP0 ;  /* 0x0000001030047887 */ /* 0x000fe20008000000 */
[----:B------:R-:W-:Y:S01]  /*18e0*/  UMOV UR27, URZ ;  /* 0x000000ff001b7c82 */ /* 0x000fe20008000000 */
[----:B------:R-:W-:-:S02]  /*18f0*/  UMOV UR34, URZ ;  /* 0x000000ff00227c82 */ /* 0x000fc40008000000 */
[----:B------:R-:W-:Y:S02]  /*1900*/  UIADD3 UR5, UPT, UPT, UR4, -0x1, URZ ;  /* 0xffffffff04057890 */ /* 0x000fe4000fffe0ff */
[----:B------:R-:W-:Y:S02]  /*1910*/  @!UP2 UIADD3 UR5, UPT, UPT, UR4, URZ, URZ ;  /* 0x000000ff0405a290 */ /* 0x000fe4000fffe0ff */
[----:B-1----:R-:W-:Y:S02]  /*1920*/  UIADD3 UR45, UPT, UPT, UR48, -UR4, URZ ;  /* 0x80000004302d7290 */ /* 0x002fe4000fffe0ff */
[----:B--23--:R-:W-:-:S12]  /*1930*/  UIADD3 UR49, UPT, UPT, UR5, 0x1, URZ ;  /* 0x0000000105317890 */ /* 0x00cfd8000fffe0ff */
.L_x_40:
[----:B------:R-:W1:Y:S01]  /*1940*/  S2UR UR25, SR_CgaCtaId ;  /* 0x00000000001979c3 */ /* 0x000e620000008800 */
[----:B------:R-:W-:Y:S01]  /*1950*/  UMOV UR4, 0x400 ;  /* 0x0000040000047882 */ /* 0x000fe20000000000 */
[----:B------:R-:W-:Y:S01]  /*1960*/  MOV R0, UR23 ;  /* 0x0000001700007c02 */ /* 0x000fe20008000f00 */
[----:B------:R-:W-:Y:S02]  /*1970*/  UISETP.NE.AND UP0, UPT, UR48, URZ, UPT ;  /* 0x000000ff3000728c */ /* 0x000fe4000bf05270 */
[----:B------:R-:W-:Y:S01]  /*1980*/  ULEA UR19, UR20, UR50, 0x6 ;  /* 0x0000003214137291 */ /* 0x000fe2000f8e30ff */
[----:B------:R-:W-:Y:S01]  /*1990*/  SHF.L.U32 R0, R0, 0x1f, RZ ;  /* 0x0000001f00007819 */ /* 0x000fe200000006ff */
[----:B------:R-:W-:Y:S01]  /*19a0*/  UMOV UR24, URZ ;  /* 0x000000ff00187c82 */ /* 0x000fe20008000000 */
[----:B------:R-:W-:Y:S01]  /*19b0*/  UMOV UR21, URZ ;  /* 0x000000ff00157c82 */ /* 0x000fe20008000000 */
[----:B------:R-:W-:Y:S01]  /*19c0*/  UMOV UR20, URZ ;  /* 0x000000ff00147c82 */ /* 0x000fe20008000000 */
[----:B-1----:R-:W-:-:S04]  /*19d0*/  ULEA UR25, UR25, UR4, 0x18 ;  /* 0x0000000419197291 */ /* 0x002fc8000f8ec0ff */
[----:B------:R-:W-:-:S09]  /*19e0*/  ULEA UR4, UR26, UR25, 0x3 ;  /* 0x000000191a047291 */ /* 0x000fd2000f8e18ff */
[----:B------:R1:W2:Y:S01]  /*19f0*/  SYNCS.PHASECHK.TRANS64.TRYWAIT P0, [UR4+0x80], R0 ;  /* 0x00008000ff0075a7 */ /* 0x0002a20008001104 */
[----:B------:R-:W-:-:S04]  /*1a00*/  ULEA.HI UR4, UR44, UR44, URZ, 0x1 ;  /* 0x0000002c2c047291 */ /* 0x000fc8000f8f08ff */
[----:B------:R-:W-:-:S04]  /*1a10*/  USHF.L.U32 UR4, UR4, 0x6, URZ ;  /* 0x0000000604047899 */ /* 0x000fc800080006ff */
[----:B------:R-:W-:-:S04]  /*1a20*/  ULOP3.LUT UR4, UR4, 0xffffff80, URZ, 0xc0, !UPT ;  /* 0xffffff8004047892 */ /* 0x000fc8000f8ec0ff */
[----:B------:R-:W-:Y:S01]  /*1a30*/  ULOP3.LUT UR35, UR4, 0x40, UR51, 0xf8, !UPT ;  /* 0x0000004004237892 */ /* 0x000fe2000f8ef833 */
[----:B------:R-:W-:Y:S11]  /*1a40*/  BRA.U !UP0, `(.L_x_23) ;  /* 0x0000000508607547 */ /* 0x000ff6000b800000 */
[----:B------:R-:W3:Y:S01]  /*1a50*/  LDCU.128 UR8, c[0x0][0x480] ;  /* 0x00009000ff0877ac */ /* 0x000ee20008000c00 */
[----:B------:R-:W4:Y:S01]  /*1a60*/  LDCU.64 UR12, c[0x0][0x490] ;  /* 0x00009200ff0c77ac */ /* 0x000f220008000a00 */
[----:B------:R-:W1:Y:S01]  /*1a70*/  LDCU.64 UR20, c[0x0][0x4b0] ;  /* 0x00009600ff1477ac */ /* 0x000e620008000a00 */
[----:B------:R-:W1:Y:S01]  /*1a80*/  LDCU.64 UR16, c[0x0][0x4d0] ;  /* 0x00009a00ff1077ac */ /* 0x000e620008000a00 */
[----:B------:R-:W1:Y:S01]  /*1a90*/  LDCU UR43, c[0x0][0x390] ;  /* 0x00007200ff2b77ac */ /* 0x000e620008000800 */
[----:B---3--:R-:W-:Y:S02]  /*1aa0*/  UIMAD.WIDE.U32 UR4, UR35, UR9, URZ ;  /* 0x00000009230472a5 */ /* 0x008fe4000f8e00ff */
[----:B------:R-:W-:Y:S01]  /*1ab0*/  UISETP.NE.AND UP0, UPT, UR8, 0x1, UPT ;  /* 0x000000010800788c */ /* 0x000fe2000bf05270 */
[----:B------:R-:W3:Y:S04]  /*1ac0*/  LDCU UR44, c[0x0][0x38c] ;  /* 0x00007180ff2c77ac */ /* 0x000ee80008000800 */
[----:B------:R-:W-:Y:S01]  /*1ad0*/  UMOV UR4, UR5 ;  /* 0x0000000500047c82 */ /* 0x000fe20008000000 */
[----:B------:R-:W1:Y:S01]  /*1ae0*/  LDCU.64 UR14, c[0x0][0x4b8] ;  /* 0x00009700ff0e77ac */ /* 0x000e620008000a00 */
[----:B------:R-:W-:-:S02]  /*1af0*/  USHF.R.U32.HI UR6, URZ, UR10, UR4 ;  /* 0x0000000aff067299 */ /* 0x000fc40008011604 */
[----:B------:R-:W-:Y:S02]  /*1b00*/  UIADD3 UR34, UPT, UPT, UR49, UR27, URZ ;  /* 0x0000001b31227290 */ /* 0x000fe4000fffe0ff */
[----:B------:R-:W-:Y:S02]  /*1b10*/  USEL UR6, UR35, UR6, !UP0 ;  /* 0x0000000623067287 */ /* 0x000fe4000c000000 */
[----:B------:R-:W-:Y:S02]  /*1b20*/  UISETP.NE.AND UP0, UPT, UR11, 0x1, UPT ;  /* 0x000000010b00788c */ /* 0x000fe4000bf05270 */
[----:B----4-:R-:W-:Y:S02]  /*1b30*/  UIMAD.WIDE.U32 UR4, UR6, UR12, URZ ;  /* 0x0000000c060472a5 */ /* 0x010fe4000f8e00ff */
[----:B------:R-:W-:Y:S01]  /*1b40*/  UIADD3 UR7, UPT, UPT, -UR6, URZ, URZ ;  /* 0x000000ff06077290 */ /* 0x000fe2000fffe1ff */
[----:B------:R-:W-:-:S03]  /*1b50*/  UMOV UR24, URZ ;  /* 0x000000ff00187c82 */ /* 0x000fc60008000000 */
[----:B------:R-:W-:Y:S01]  /*1b60*/  UIMAD UR7, UR8, UR7, UR35 ;  /* 0x00000007080772a4 */ /* 0x000fe2000f8e0223 */
[----:B------:R-:W-:Y:S02]  /*1b70*/  UMOV UR4, UR5 ;  /* 0x0000000500047c82 */ /* 0x000fe40008000000 */
[----:B------:R-:W-:Y:S02]  /*1b80*/  USHF.R.U32.HI UR13, URZ, UR13, UR4 ;  /* 0x0000000dff0d7299 */ /* 0x000fe40008011604 */
[----:B------:R-:W4:Y:S02]  /*1b90*/  LDCU.64 UR4, c[0x0][0x4d8] ;  /* 0x00009b00ff0477ac */ /* 0x000f240008000a00 */
[----:B------:R-:W-:-:S04]  /*1ba0*/  USEL UR13, UR6, UR13, !UP0 ;  /* 0x0000000d060d7287 */ /* 0x000fc8000c000000 */
[----:B------:R-:W-:-:S04]  /*1bb0*/  UIADD3 UR12, UPT, UPT, -UR13, URZ, URZ ;  /* 0x000000ff0d0c7290 */ /* 0x000fc8000fffe1ff */
[----:B------:R-:W-:Y:S02]  /*1bc0*/  UIMAD UR12, UR11, UR12, UR6 ;  /* 0x0000000c0b0c72a4 */ /* 0x000fe4000f8e0206 */
[----:B-1----:R-:W-:Y:S02]  /*1bd0*/  UIMAD UR11, UR7, UR20, UR16 ;  /* 0x00000014070b72a4 */ /* 0x002fe4000f8e0210 */
[----:B------:R-:W-:Y:S01]  /*1be0*/  UIMAD UR12, UR12, UR21, UR17 ;  /* 0x000000150c0c72a4 */ /* 0x000fe2000f8e0211 */
[----:B------:R-:W-:Y:S01]  /*1bf0*/  UMOV UR6, UR26 ;  /* 0x0000001a00067c82 */ /* 0x000fe20008000000 */
[----:B------:R-:W-:Y:S01]  /*1c00*/  UMOV UR20, URZ ;  /* 0x000000ff00147c82 */ /* 0x000fe20008000000 */
[----:B---3--:R-:W-:-:S09]  /*1c10*/  UMOV UR21, URZ ;  /* 0x000000ff00157c82 */ /* 0x008fd20008000000 */
.L_x_29:
[----:B------:R-:W-:Y:S01]  /*1c20*/  @!P3 MOV R3, 0x6000 ;  /* 0x000060000003b802 */ /* 0x000fe20000000f00 */
[----:B------:R-:W-:Y:S01]  /*1c30*/  ULEA UR9, UR6, UR25, 0x3 ;  /* 0x0000001906097291 */ /* 0x000fe2000f8e18ff */
[----:B-12---:R-:W-:Y:S11]  /*1c40*/  @P0 BRA `(.L_x_24) ;  /* 0x0000000000100947 */ /* 0x006ff60003800000 */
[----:B------:R-:W-:Y:S04]  /*1c50*/  MOV R0, UR23 ;  /* 0x0000001700007c02 */ /* 0x000fe80008000f00 */
[----:B------:R-:W-:Y:S04]  /*1c60*/  SHF.L.U32 R5, R0, 0x1f, RZ ;  /* 0x0000001f00057819 */ /* 0x000fe800000006ff */
[----:B------:R-:W1:Y:S02]  /*1c70*/  SYNCS.PHASECHK.TRANS64.TRYWAIT P0, [UR9+0x80], R5 ;  /* 0x00008005ff0075a7 */ /* 0x000e640008001109 */
[----:B-1----:R-:W-:Y:S05]  /*1c80*/  @!P0 BRA `(.L_x_25) ;  /* 0x0000006c00248947 */ /* 0x002fea0003800000 */
.L_x_24:
[----:B------:R2:W-:Y:S01]  /*1c90*/  @!P3 SYNCS.ARRIVE.TRANS64 RZ, [UR9], R3 ;  /* 0x00000003ffffb9a7 */ /* 0x0005e20008000009 */
[----:B------:R-:W-:Y:S04]  /*1ca0*/  ULOP3.LUT UR7, UR33, 0x2, URZ, 0xfc, !UPT ;  /* 0x0000000221077892 */ /* 0x000fe8000f8efcff */
[----:B------:R-:W-:Y:S09]  /*1cb0*/  UISETP.NE.AND UP0, UPT, UR7, 0x2, UPT ;  /* 0x000000020700788c */ /* 0x000ff2000bf05270 */
[----:B------:R-:W-:Y:S05]  /*1cc0*/  BRA.U UP0, `(.L_x_26) ;  /* 0x0000000100047547 */ /* 0x000fea000b800000 */
[----:B----4-:R-:W-:Y:S05]  /*1cd0*/  BPT.TRAP 0x1 ;  /* 0x000000040000795c */ /* 0x010fea0000300000 */
.L_x_26:
[----:B------:R-:W-:Y:S04]  /*1ce0*/  BSSY.RECONVERGENT B0, `(.L_x_27) ;  /* 0x0000003000007945 */ /* 0x000fe80003800200 */
[----:B------:R-:W-:Y:S05]  /*1cf0*/  @P2 BRA `(.L_x_28) ;  /* 0x0000000000042947 */ /* 0x000fea0003800000 */
[----:B----4-:R-:W-:Y:S05]  /*1d00*/  BPT.TRAP 0x1 ;  /* 0x000000040000795c */ /* 0x010fea0000300000 */
.L_x_28:
[----:B----4-:R-:W-:Y:S05]  /*1d10*/  BSYNC.RECONVERGENT B0 ;  /* 0x0000000000007941 */ /* 0x010fea0003800200 */
.L_x_27:
[----:B------:R-:W-:Y:S02]  /*1d20*/  UIADD3 UR7, UPT, UPT, UR6, 0x1, URZ ;  /* 0x0000000106077890 */ /* 0x000fe4000fffe0ff */
[----:B------:R-:W-:Y:S02]  /*1d30*/  ULEA UR16, UR6, UR25, 0xc ;  /* 0x0000001906107291 */ /* 0x000fe4000f8e60ff */
[----:B------:R-:W-:Y:S02]  /*1d40*/  UISETP.NE.AND UP0, UPT, UR7, 0x10, UPT ;  /* 0x000000100700788c */ /* 0x000fe4000bf05270 */
[----:B------:R-:W-:Y:S02]  /*1d50*/  UIADD3 UR30, UP1, UPT, UR36, 0x80, URZ ;  /* 0x00000080241e7890 */ /* 0x000fe4000ff3e0ff */
[----:B------:R-:W-:Y:S02]  /*1d60*/  USEL UR8, URZ, 0x1, UP0 ;  /* 0x00000001ff087887 */ /* 0x000fe40008000000 */
[----:B------:R-:W-:Y:S02]  /*1d70*/  USEL UR26, UR7, URZ, UP0 ;  /* 0x000000ff071a7287 */ /* 0x000fe40008000000 */
[----:B------:R-:W-:Y:S02]  /*1d80*/  ULOP3.LUT UR23, UR23, UR8, URZ, 0x3c, !UPT ;  /* 0x0000000817177292 */ /* 0x000fe4000f8e3cff */
[----:B------:R-:W-:Y:S02]  /*1d90*/  ULEA UR7, UR26, UR25, 0x3 ;  /* 0x000000191a077291 */ /* 0x000fe4000f8e18ff */
[----:B------:R-:W-:Y:S02]  /*1da0*/  ULEA UR8, UR6, UR25, 0xd ;  /* 0x0000001906087291 */ /* 0x000fe4000f8e68ff */
[----:B------:R-:W-:Y:S01]  /*1db0*/  ULOP3.LUT UR9, UR9, 0xfefffff8, URZ, 0xc0, !UPT ;  /* 0xfefffff809097892 */ /* 0x000fe2000f8ec0ff */
[----:B-1----:R-:W-:Y:S01]  /*1dc0*/  MOV R0, UR23 ;  /* 0x0000001700007c02 */ /* 0x002fe20008000f00 */
[----:B------:R-:W-:Y:S02]  /*1dd0*/  USHF.L.U32 UR10, UR24, 0x5, URZ ;  /* 0x00000005180a7899 */ /* 0x000fe400080006ff */
[----:B------:R-:W-:Y:S01]  /*1de0*/  UIADD3.X UR31, UPT, UPT, URZ, UR37, URZ, UP1, !UPT ;  /* 0x00000025ff1f7290 */ /* 0x000fe20008ffe4ff */
[----:B--2---:R-:W-:Y:S01]  /*1df0*/  SHF.L.U32 R3, R0, 0x1f, RZ ;  /* 0x0000001f00037819 */ /* 0x004fe200000006ff */
[----:B------:R-:W-:Y:S02]  /*1e00*/  UIADD3 UR8, UPT, UPT, UR8, 0x6400, URZ ;  /* 0x0000640008087890 */ /* 0x000fe4000fffe0ff */
[----:B------:R-:W-:Y:S01]  /*1e10*/  UIADD3 UR28, UP0, UPT, UR36, 0x180, URZ ;  /* 0x00000180241c7890 */ /* 0x000fe2000ff1e0ff */
[----:B------:R3:W1:Y:S01]  /*1e20*/  SYNCS.PHASECHK.TRANS64.TRYWAIT P0, [UR7+0x80], R3 ;  /* 0x00008003ff0075a7 */ /* 0x0006620008001107 */
[----:B------:R-:W-:Y:S02]  /*1e30*/  UIMAD UR7, UR20, UR14, UR4 ;  /* 0x0000000e140772a4 */ /* 0x000fe4000f8e0204 */
[----:B------:R-:W-:Y:S02]  /*1e40*/  UIMAD UR6, UR21, UR15, UR5 ;  /* 0x0000000f150672a4 */ /* 0x000fe4000f8e0205 */
[----:B------:R-:W-:Y:S02]  /*1e50*/  UIADD3.X UR29, UPT, UPT, URZ, UR37, URZ, UP0, !UPT ;  /* 0x00000025ff1d7290 */ /* 0x000fe400087fe4ff */
[----:B------:R-:W-:Y:S02]  /*1e60*/  UPRMT UR6, UR7, 0x40, UR6 ;  /* 0x0000004007067896 */ /* 0x000fe40008000006 */
[----:B------:R-:W-:Y:S02]  /*1e70*/  UIADD3 UR16, UPT, UPT, UR16, 0x26400, URZ ;  /* 0x0002640010107890 */ /* 0x000fe4000fffe0ff */
[----:B------:R-:W-:Y:S02]  /*1e80*/  UPRMT UR6, UR6, 0x5410, URZ ;  /* 0x0000541006067896 */ /* 0x000fe400080000ff */
[----:B------:R-:W-:Y:S02]  /*1e90*/  UIADD3 UR32, UPT, UPT, UR20, 0x1, URZ ;  /* 0x0000000114207890 */ /* 0x000fe4000fffe0ff */
[----:B------:R-:W-:Y:S02]  /*1ea0*/  UIADD3 UR22, UPT, UPT, UR21, 0x1, URZ ;  /* 0x0000000115167890 */ /* 0x000fe4000fffe0ff */
[----:B------:R-:W-:Y:S02]  /*1eb0*/  UISETP.NE.AND UP2, UPT, UR32, UR44, UPT ;  /* 0x0000002c2000728c */ /* 0x000fe4000bf45270 */
[----:B------:R-:W-:Y:S02]  /*1ec0*/  UIADD3 UR27, UPT, UPT, UR27, 0x1, URZ ;  /* 0x000000011b1b7890 */ /* 0x000fe4000fffe0ff */
[----:B------:R-:W-:Y:S01]  /*1ed0*/  UIADD3 UR7, UPT, UPT, UR24, 0x1, URZ ;  /* 0x0000000118077890 */ /* 0x000fe2000fffe0ff */
[----:B------:R-:W-:Y:S01]  /*1ee0*/  UMOV UR40, 0x0 ;  /* 0x0000000000287882 */ /* 0x000fe20000000000 */
[----:B------:R-:W-:Y:S01]  /*1ef0*/  UMOV UR41, 0x10000000 ;  /* 0x1000000000297882 */ /* 0x000fe20000000000 */
[----:B------:R-:W-:Y:S01]  /*1f00*/  UMOV UR17, UR9 ;  /* 0x0000000900117c82 */ /* 0x000fe20008000000 */
[----:B------:R2:W-:Y:S01]  /*1f10*/  UTMALDG.4D.IM2COL.2CTA [UR8], [UR30], UR6, desc[UR40] ;  /* 0x000028081e0073b4 */ /* 0x0005e20008259006 */
[----:B------:R-:W-:Y:S02]  /*1f20*/  UMOV UR18, UR10 ;  /* 0x0000000a00127c82 */ /* 0x000fe40008000000 */
[----:B------:R-:W-:Y:S04]  /*1f30*/  @UP2 UIADD3 UR22, UPT, UPT, UR21, URZ, URZ ;  /* 0x000000ff15162290 */ /* 0x000fe8000fffe0ff */
[----:B------:R-:W-:Y:S01]  /*1f40*/  UISETP.NE.AND UP0, UPT, UR22, UR43, UPT ;  /* 0x0000002b1600728c */ /* 0x000fe2000bf05270 */
[----:B------:R4:W-:Y:S10]  /*1f50*/  UTMALDG.4D.2CTA [UR16], [UR28], desc[UR40] ;  /* 0x000028101c0075b4 */ /* 0x0009f40008219000 */
[----:B------:R-:W-:Y:S07]  /*1f60*/  @UP0 UIADD3 UR7, UPT, UPT, UR24, URZ, URZ ;  /* 0x000000ff18070290 */ /* 0x000fee000fffe0ff */
[----:B------:R-:W-:Y:S01]  /*1f70*/  UMOV UR24, UR7 ;  /* 0x0000000700187c82 */ /* 0x000fe20008000000 */
[----:B--2---:R-:W-:Y:S01]  /*1f80*/  UMOV UR6, UR26 ;  /* 0x0000001a00067c82 */ /* 0x004fe20008000000 */
[----:B----4-:R-:W-:Y:S02]  /*1f90*/  USEL UR21, UR22, URZ, UP0 ;  /* 0x000000ff16157287 */ /* 0x010fe40008000000 */
[----:B------:R-:W-:Y:S02]  /*1fa0*/  UISETP.NE.AND UP0, UPT, UR27, UR34, UPT ;  /* 0x000000221b00728c */ /* 0x000fe4000bf05270 */
[----:B------:R-:W-:Y:S07]  /*1fb0*/  USEL UR20, UR32, URZ, UP2 ;  /* 0x000000ff20147287 */ /* 0x000fee0009000000 */
[----:B---3--:R-:W-:Y:S05]  /*1fc0*/  BRA.U UP0, `(.L_x_29) ;  /* 0xfffffffd00147547 */ /* 0x008fea000b83ffff */
.L_x_23:
[----:B------:R-:W-:Y:S01]  /*1fd0*/  ULEA UR4, UR26, UR25, 0x3 ;  /* 0x000000191a047291 */ /* 0x000fe2000f8e18ff */
[----:B-1----:R-:W-:Y:S01]  /*1fe0*/  MOV R0, UR23 ;  /* 0x0000001700007c02 */ /* 0x002fe20008000f00 */
[----:B------:R-:W-:Y:S01]  /*1ff0*/  @!P1 SYNCS.ARRIVE.TRANS64.A1T0 RZ, [UR25+0x138], RZ ;  /* 0x000138ffffff99a7 */ /* 0x000fe20008100019 */
[----:B------:R-:W-:Y:S02]  /*2000*/  UISETP.GE.AND UP0, UPT, UR45, 0x1, UPT ;  /* 0x000000012d00788c */ /* 0x000fe4000bf06270 */
[----:B------:R-:W-:-:S04]  /*2010*/  SHF.L.U32 R0, R0, 0x1f, RZ ;  /* 0x0000001f00007819 */ /* 0x000fc800000006ff */
[----:B--2---:R1:W2:Y:S03]  /*2020*/  SYNCS.PHASECHK.TRANS64.TRYWAIT P0, [UR4+0x80], R0 ;  /* 0x00008000ff0075a7 */ /* 0x0042a60008001104 */
[----:B------:R-:W-:Y:S05]  /*2030*/  BRA.U !UP0, `(.L_x_30) ;  /* 0x00000005085c7547 */ /* 0x000fea000b800000 */
        /* <DEDUP_REMOVED lines=16> */
[----:B------:R-:W-:-:S03]  /*2140*/  UMOV UR32, UR45 ;  /* 0x0000002d00207c82 */ /* 0x000fc60008000000 */
        /* <DEDUP_REMOVED lines=9> */
[----:B---3--:R-:W-:-:S11]  /*21e0*/  UMOV UR6, UR26 ;  /* 0x0000001a00067c82 */ /* 0x008fd60008000000 */
.L_x_36:
[----:B------:R-:W-:Y:S01]  /*21f0*/  @!P3 MOV R3, 0x6000 ;  /* 0x000060000003b802 */ /* 0x000fe20000000f00 */
[----:B------:R-:W-:Y:S01]  /*2200*/  ULEA UR9, UR6, UR25, 0x3 ;  /* 0x0000001906097291 */ /* 0x000fe2000f8e18ff */
[----:B-12---:R-:W-:Y:S11]  /*2210*/  @P0 BRA `(.L_x_31) ;  /* 0x0000000000100947 */ /* 0x006ff60003800000 */
[----:B------:R-:W-:Y:S04]  /*2220*/  MOV R0, UR23 ;  /* 0x0000001700007c02 */ /* 0x000fe80008000f00 */
[----:B------:R-:W-:Y:S04]  /*2230*/  SHF.L.U32 R5, R0, 0x1f, RZ ;  /* 0x0000001f00057819 */ /* 0x000fe800000006ff */
[----:B------:R-:W1:Y:S02]  /*2240*/  SYNCS.PHASECHK.TRANS64.TRYWAIT P0, [UR9+0x80], R5 ;  /* 0x00008005ff0075a7 */ /* 0x000e640008001109 */
[----:B-1----:R-:W-:Y:S05]  /*2250*/  @!P0 BRA `(.L_x_32) ;  /* 0x0000006400c88947 */ /* 0x002fea0003800000 */
.L_x_31:
[----:B------:R2:W-:Y:S01]  /*2260*/  @!P3 SYNCS.ARRIVE.TRANS64 RZ, [UR9], R3 ;  /* 0x00000003ffffb9a7 */ /* 0x0005e20008000009 */
[----:B------:R-:W-:Y:S04]  /*2270*/  ULOP3.LUT UR7, UR33, 0x2, URZ, 0xfc, !UPT ;  /* 0x0000000221077892 */ /* 0x000fe8000f8efcff */
[----:B------:R-:W-:Y:S09]  /*2280*/  UISETP.NE.AND UP0, UPT, UR7, 0x2, UPT ;  /* 0x000000020700788c */ /* 0x000ff2000bf05270 */
[----:B------:R-:W-:Y:S05]  /*2290*/  BRA.U UP0, `(.L_x_33) ;  /* 0x0000000100047547 */ /* 0x000fea000b800000 */
[----:B----4-:R-:W-:Y:S05]  /*22a0*/  BPT.TRAP 0x1 ;  /* 0x000000040000795c */ /* 0x010fea0000300000 */
.L_x_33:
[----:B------:R-:W-:Y:S04]  /*22b0*/  BSSY.RECONVERGENT B0, `(.L_x_34) ;  /* 0x0000003000007945 */ /* 0x000fe80003800200 */
[----:B------:R-:W-:Y:S05]  /*22c0*/  @P2 BRA `(.L_x_35) ;  /* 0x0000000000042947 */ /* 0x000fea0003800000 */
[----:B----4-:R-:W-:Y:S05]  /*22d0*/  BPT.TRAP 0x1 ;  /* 0x000000040000795c */ /* 0x010fea0000300000 */
.L_x_35:
[----:B----4-:R-:W-:Y:S05]  /*22e0*/  BSYNC.RECONVERGENT B0 ;  /* 0x0000000000007941 */ /* 0x010fea0003800200 */
.L_x_34:
        /* <DEDUP_REMOVED lines=26> */
[----:B------:R-:W-:Y:S01]  /*2490*/  UIADD3 UR7, UPT, UPT, UR24, 0x1, URZ ;  /* 0x0000000118077890 */ /* 0x000fe2000fffe0ff */
[----:B------:R-:W-:Y:S01]  /*24a0*/  UMOV UR40, 0x0 ;  /* 0x0000000000287882 */ /* 0x000fe20000000000 */
[----:B------:R-:W-:Y:S01]  /*24b0*/  UMOV UR41, 0x10000000 ;  /* 0x1000000000297882 */ /* 0x000fe20000000000 */
[----:B------:R-:W-:Y:S01]  /*24c0*/  UMOV UR17, UR9 ;  /* 0x0000000900117c82 */ /* 0x000fe20008000000 */
[----:B------:R2:W-:Y:S01]  /*24d0*/  UTMALDG.4D.IM2COL.2CTA [UR8], [UR30], UR6, desc[UR40] ;  /* 0x000028081e0073b4 */ /* 0x0005e20008259006 */
[----:B------:R-:W-:Y:S04]  /*24e0*/  UMOV UR18, UR10 ;  /* 0x0000000a00127c82 */ /* 0x000fe80008000000 */
[----:B------:R-:W-:Y:S04]  /*24f0*/  @UP2 UIADD3 UR22, UPT, UPT, UR21, URZ, URZ ;  /* 0x000000ff15162290 */ /* 0x000fe8000fffe0ff */
[----:B------:R-:W-:Y:S01]  /*2500*/  UISETP.NE.AND UP0, UPT, UR22, UR43, UPT ;  /* 0x0000002b1600728c */ /* 0x000fe2000bf05270 */
[----:B------:R4:W-:Y:S10]  /*2510*/  UTMALDG.4D.2CTA [UR16], [UR28], desc[UR40] ;  /* 0x000028101c0075b4 */ /* 0x0009f40008219000 */
[----:B------:R-:W-:Y:S07]  /*2520*/  @UP0 UIADD3 UR7, UPT, UPT, UR24, URZ, URZ ;  /* 0x000000ff18070290 */ /* 0x000fee000fffe0ff */
[----:B------:R-:W-:Y:S01]  /*2530*/  UMOV UR24, UR7 ;  /* 0x0000000700187c82 */ /* 0x000fe20008000000 */
[----:B--2---:R-:W-:Y:S02]  /*2540*/  UIADD3 UR6, UPT, UPT, UR32, -0x1, URZ ;  /* 0xffffffff20067890 */ /* 0x004fe4000fffe0ff */
[----:B----4-:R-:W-:Y:S02]  /*2550*/  USEL UR21, UR22, URZ, UP0 ;  /* 0x000000ff16157287 */ /* 0x010fe40008000000 */
[----:B------:R-:W-:Y:S02]  /*2560*/  UISETP.GT.U32.AND UP0, UPT, UR32, 0x1, UPT ;  /* 0x000000012000788c */ /* 0x000fe4000bf04070 */
[----:B------:R-:W-:Y:S01]  /*2570*/  USEL UR20, UR27, URZ, UP2 ;  /* 0x000000ff1b147287 */ /* 0x000fe20009000000 */
[----:B------:R-:W-:Y:S01]  /*2580*/  UMOV UR32, UR6 ;  /* 0x0000000600207c82 */ /* 0x000fe20008000000 */
[----:B------:R-:W-:Y:S05]  /*2590*/  UMOV UR6, UR26 ;  /* 0x0000001a00067c82 */ /* 0x000fea0008000000 */
[----:B---3--:R-:W-:Y:S05]  /*25a0*/  BRA.U UP0, `(.L_x_36) ;  /* 0xfffffffd00107547 */ /* 0x008fea000b83ffff */
.L_x_30:
[----:B------:R-:W-:Y:S01]  /*25b0*/  SHF.L.U32 R3, R2, 0x1f, RZ ;  /* 0x0000001f02037819 */ /* 0x000fe200000006ff */
[----:B------:R-:W-:-:S03]  /*25c0*/  NOP ;  /* 0x0000000000007918 */ /* 0x000fc60000000000 */
[----:B-12---:R-:W1:Y:S02]  /*25d0*/  SYNCS.PHASECHK.TRANS64.TRYWAIT P0, [UR25+0x140], R3 ;  /* 0x00014003ff0075a7 */ /* 0x006e640008001119 */
[----:B-1----:R-:W-:Y:S05]  /*25e0*/  @!P0 BRA `(.L_x_37) ;  /* 0x0000006000fc8947 */ /* 0x002fea0003800000 */
.L_x_142:
[----:B------:R-:W2:Y:S01]  /*25f0*/  LDS.128 R4, [UR25+0x180] ;  /* 0x00018019ff047984 */ /* 0x000ea20008000c00 */
[----:B------:R-:W-:Y:S02]  /*2600*/  UIADD3 UR4, UPT, UPT, UR25, 0x148, URZ ;  /* 0x0000014819047890 */ /* 0x000fe4000fffe0ff */
[----:B------:R-:W-:Y:S01]  /*2610*/  UISETP.GE.AND UP0, UPT, UR39, 0x1, UPT ;  /* 0x000000012700788c */ /* 0x000fe2000bf06270 */
[----:B------:R-:W-:Y:S01]  /*2620*/  @!PT LDS RZ, [RZ] ;  /* 0x00000000fffff984 */ /* 0x000fe20000000800 */
[----:B------:R-:W-:Y:S01]  /*2630*/  @!PT LDS RZ, [RZ] ;  /* 0x00000000fffff984 */ /* 0x000fe20000000800 */
[----:B------:R-:W-:Y:S01]  /*2640*/  @!PT LDS RZ, [RZ] ;  /* 0x00000000fffff984 */ /* 0x000fe20000000800 */
[----:B------:R-:W-:Y:S01]  /*2650*/  @!PT LDS RZ, [RZ] ;  /* 0x00000000fffff984 */ /* 0x000fe20000000800 */
[----:B------:R3:W-:Y:S06]  /*2660*/  MEMBAR.ALL.CTA ;  /* 0x0000000000007992 */ /* 0x0007ec0000008000 */
[----:B---3--:R-:W3:Y:S01]  /*2670*/  FENCE.VIEW.ASYNC.S ;  /* 0x00000000000073c6 */ /* 0x008ee20000000000 */
[----:B------:R-:W-:-:S09]  /*2680*/  UPRMT UR4, URZ, 0x654, UR4 ;  /* 0x00000654ff047896 */ /* 0x000fd20008000004 */
[----:B---3--:R-:W-:Y:S01]  /*2690*/  SYNCS.ARRIVE.TRANS64.RED.A1T0 RZ, [UR4], RZ ;  /* 0x000000ffffff79a7 */ /* 0x008fe20008100404 */
[----:B--2---:R-:W-:-:S13]  /*26a0*/  LOP3.LUT P0, RZ, R6, 0x1, RZ, 0xc0, !PT ;  /* 0x0000000106ff7812 */ /* 0x004fda000780c0ff */
[----:B------:R-:W-:Y:S01]  /*26b0*/  VOTEU.ANY UP1, P0 ;  /* 0x0000000000ff7886 */ /* 0x000fe20000020100 */
[----:B------:R-:W-:-:S13]  /*26c0*/  PLOP3.LUT P0, PT, PT, PT, UP1, 0x80, 0x8 ;  /* 0x000000000008781c */ /* 0x000fda0003f0f018 */
[----:B-1----:R-:W-:Y:S02]  /*26d0*/  @P0 MOV R0, R4 ;  /* 0x0000000400000202 */ /* 0x002fe40000000f00 */
[----:B------:R-:W-:Y:S02]  /*26e0*/  @P0 LOP3.LUT R4, R5, 0xffff, RZ, 0xc0, !PT ;  /* 0x0000ffff05040812 */ /* 0x000fe400078ec0ff */
[----:B------:R-:W-:Y:S02]  /*26f0*/  @P0 R2UR UR6, R0 ;  /* 0x00000000000602ca */ /* 0x000fe400000e0000 */
[----:B------:R-:W-:-:S11]  /*2700*/  @P0 R2UR UR5, R4 ;  /* 0x00000000040502ca */ /* 0x000fd600000e0000 */
[----:B------:R-:W-:Y:S02]  /*2710*/  @UP1 UMOV UR42, UR6 ;  /* 0x00000006002a1c82 */ /* 0x000fe40008000000 */
[----:B------:R-:W-:Y:S01]  /*2720*/  @UP1 UMOV UR38, UR5 ;  /* 0x0000000500261c82 */ /* 0x000fe20008000000 */
[----:B------:R-:W-:Y:S05]  /*2730*/  BRA.U !UP0, `(.L_x_38) ;  /* 0x0000000108d47547 */ /* 0x000fea000b800000 */
[----:B------:R-:W1:Y:S01]  /*2740*/  LDCU.128 UR16, c[0x0][0xb10] ;  /* 0x00016200ff1077ac */ /* 0x000e620008000c00 */
[----:B------:R-:W2:Y:S01]  /*2750*/  LDCU UR21, c[0x0][0xb20] ;  /* 0x00016400ff1577ac */ /* 0x000ea20008000800 */
[----:B------:R-:W3:Y:S01]  /*2760*/  LDCU UR20, c[0x0][0xb0c] ;  /* 0x00016180ff1477ac */ /* 0x000ee20008000800 */
[----:B------:R-:W4:Y:S01]  /*2770*/  LDCU.64 UR8, c[0x0][0xb28] ;  /* 0x00016500ff0877ac */ /* 0x000f220008000a00 */
[----:B------:R-:W-:Y:S02]  /*2780*/  UISETP.NE.AND UP3, UPT, UR39, 0x1, UPT ;  /* 0x000000012700788c */ /* 0x000fe4000bf65270 */
[----:B-1----:R-:W-:Y:S02]  /*2790*/  UIMAD.WIDE.U32 UR4, UR46, UR19, URZ ;  /* 0x000000132e0472a5 */ /* 0x002fe4000f8e00ff */
[----:B------:R-:W-:Y:S02]  /*27a0*/  UIMAD.WIDE.U32 UR6, UR47, UR16, URZ ;  /* 0x000000102f0672a5 */ /* 0x000fe4000f8e00ff */
[----:B------:R-:W-:-:S02]  /*27b0*/  UISETP.NE.AND UP0, UPT, UR18, 0x1, UPT ;  /* 0x000000011200788c */ /* 0x000fc4000bf05270 */
[----:B------:R-:W-:Y:S01]  /*27c0*/  UIMAD.WIDE.U32 UR14, UR38, UR19, URZ ;  /* 0x00000013260e72a5 */ /* 0x000fe2000f8e00ff */
[----:B------:R-:W-:Y:S01]  /*27d0*/  UMOV UR4, UR5 ;  /* 0x0000000500047c82 */ /* 0x000fe20008000000 */
[----:B---3--:R-:W-:Y:S02]  /*27e0*/  UISETP.NE.AND UP2, UPT, UR20, 0x1, UPT ;  /* 0x000000011400788c */ /* 0x008fe4000bf45270 */
[----:B--2---:R-:W-:Y:S02]  /*27f0*/  USHF.R.U32.HI UR5, URZ, UR21, UR4 ;  /* 0x00000015ff057299 */ /* 0x004fe40008011604 */
[----:B------:R-:W-:Y:S01]  /*2800*/  UIMAD.WIDE.U32 UR12, UR42, UR16, URZ ;  /* 0x000000102a0c72a5 */ /* 0x000fe2000f8e00ff */
[----:B------:R-:W-:Y:S01]  /*2810*/  UMOV UR4, UR7 ;  /* 0x0000000700047c82 */ /* 0x000fe20008000000 */
[----:B------:R-:W-:Y:S02]  /*2820*/  USEL UR5, UR46, UR5, !UP0 ;  /* 0x000000052e057287 */ /* 0x000fe4000c000000 */
[----:B------:R-:W-:-:S02]  /*2830*/  USHF.R.U32.HI UR4, URZ, UR17, UR4 ;  /* 0x00000011ff047299 */ /* 0x000fc40008011604 */
[----:B----4-:R-:W-:Y:S02]  /*2840*/  UIMAD.WIDE.U32 UR10, UR5, UR8, URZ ;  /* 0x00000008050a72a5 */ /* 0x010fe4000f8e00ff */
[----:B------:R-:W-:Y:S01]  /*2850*/  USEL UR6, UR47, UR4, !UP2 ;  /* 0x000000042f067287 */ /* 0x000fe2000d000000 */
[----:B------:R-:W-:Y:S02]  /*2860*/  UMOV UR12, UR13 ;  /* 0x0000000d000c7c82 */ /* 0x000fe40008000000 */
[----:B------:R-:W-:Y:S01]  /*2870*/  UMOV UR4, UR15 ;  /* 0x0000000f00047c82 */ /* 0x000fe20008000000 */
[----:B------:R-:W-:Y:S01]  /*2880*/  UIMAD.WIDE.U32 UR14, UR6, UR8, URZ ;  /* 0x00000008060e72a5 */ /* 0x000fe2000f8e00ff */
[----:B------:R-:W-:Y:S01]  /*2890*/  UMOV UR10, UR11 ;  /* 0x0000000b000a7c82 */ /* 0x000fe20008000000 */
[----:B------:R-:W-:Y:S02]  /*28a0*/  USHF.R.U32.HI UR4, URZ, UR21, UR4 ;  /* 0x00000015ff047299 */ /* 0x000fe40008011604 */
[----:B------:R-:W-:-:S03]  /*28b0*/  @UP3 USHF.R.U32.HI UR5, URZ, UR9, UR10 ;  /* 0x00000009ff053299 */ /* 0x000fc6000801160a */
[----:B------:R-:W-:Y:S01]  /*28c0*/  UMOV UR14, UR15 ;  /* 0x0000000f000e7c82 */ /* 0x000fe20008000000 */
[----:B------:R-:W-:Y:S02]  /*28d0*/  USHF.R.U32.HI UR17, URZ, UR17, UR12 ;  /* 0x00000011ff117299 */ /* 0x000fe4000801160c */
[----:B------:R-:W-:Y:S02]  /*28e0*/  USEL UR4, UR38, UR4, !UP0 ;  /* 0x0000000426047287 */ /* 0x000fe4000c000000 */
[----:B------:R-:W-:Y:S02]  /*28f0*/  @UP3 USHF.R.U32.HI UR6, URZ, UR9, UR14 ;  /* 0x00000009ff063299 */ /* 0x000fe4000801160e */
[----:B------:R-:W-:Y:S02]  /*2900*/  UIMAD UR7, UR39, UR5, URZ ;  /* 0x00000005270772a4 */ /* 0x000fe4000f8e02ff */
[----:B------:R-:W-:Y:S02]  /*2910*/  USEL UR5, UR42, UR17, !UP2 ;  /* 0x000000112a057287 */ /* 0x000fe4000d000000 */
[----:B------:R-:W-:-:S02]  /*2920*/  UIMAD UR10, UR39, UR6, URZ ;  /* 0x00000006270a72a4 */ /* 0x000fc4000f8e02ff */
[----:B------:R-:W-:Y:S02]  /*2930*/  UISETP.GE.AND UP0, UPT, UR4, UR7, UPT ;  /* 0x000000070400728c */ /* 0x000fe4000bf06270 */
[----:B------:R-:W-:Y:S02]  /*2940*/  UIMAD.WIDE.U32 UR12, UR4, UR8, URZ ;  /* 0x00000008040c72a5 */ /* 0x000fe4000f8e00ff */
[----:B------:R-:W-:Y:S02]  /*2950*/  UISETP.GE.OR UP0, UPT, UR5, UR10, UP0 ;  /* 0x0000000a0500728c */ /* 0x000fe40008706670 */
[----:B------:R-:W-:Y:S02]  /*2960*/  UIMAD.WIDE.U32 UR10, UR5, UR8, URZ ;  /* 0x00000008050a72a5 */ /* 0x000fe4000f8e00ff */
[----:B------:R-:W-:Y:S01]  /*2970*/  UIADD3 UR12, UPT, UPT, -UR4, URZ, URZ ;  /* 0x000000ff040c7290 */ /* 0x000fe2000fffe1ff */
[----:B------:R-:W-:Y:S01]  /*2980*/  UMOV UR8, UR13 ;  /* 0x0000000d00087c82 */ /* 0x000fe20008000000 */
[----:B------:R-:W-:-:S02]  /*2990*/  UIADD3 UR10, UPT, UPT, -UR5, URZ, URZ ;  /* 0x000000ff050a7290 */ /* 0x000fc4000fffe1ff */
[----:B------:R-:W-:-:S03]  /*29a0*/  USHF.R.U32.HI UR8, URZ, UR9, UR8 ;  /* 0x00000009ff087299 */ /* 0x000fc60008011608 */
[----:B------:R-:W-:Y:S01]  /*29b0*/  @!UP0 UMOV UR7, UR11 ;  /* 0x0000000b00078c82 */ /* 0x000fe20008000000 */
[----:B------:R-:W-:Y:S02]  /*29c0*/  UIMAD UR12, UR18, UR12, UR38 ;  /* 0x0000000c120c72a4 */ /* 0x000fe4000f8e0226 */
[----:B------:R-:W-:Y:S02]  /*29d0*/  USEL UR8, UR4, UR8, !UP3 ;  /* 0x0000000804087287 */ /* 0x000fe4000d800000 */
[----:B------:R-:W-:Y:S02]  /*29e0*/  @!UP0 USHF.R.U32.HI UR7, URZ, UR9, UR7 ;  /* 0x00000009ff078299 */ /* 0x000fe40008011607 */
[----:B------:R-:W-:Y:S02]  /*29f0*/  UIADD3 UR9, UPT, UPT, -UR8, URZ, URZ ;  /* 0x000000ff08097290 */ /* 0x000fe4000fffe1ff */
[----:B------:R-:W-:Y:S02]  /*2a00*/  @!UP0 USEL UR7, UR5, UR7, !UP3 ;  /* 0x0000000705078287 */ /* 0x000fe4000d800000 */
[----:B------:R-:W-:-:S02]  /*2a10*/  UIMAD UR9, UR39, UR9, UR4 ;  /* 0x00000009270972a4 */ /* 0x000fc4000f8e0204 */
[----:B------:R-:W-:Y:S02]  /*2a20*/  @!UP0 UIADD3 UR8, UPT, UPT, UR8, -UR7, URZ ;  /* 0x8000000708088290 */ /* 0x000fe4000fffe0ff */
[----:B------:R-:W-:Y:S02]  /*2a30*/  @!UP0 UIMAD UR7, UR9, UR6, UR7 ;  /* 0x00000006090782a4 */ /* 0x000fe4000f8e0207 */
[----:B------:R-:W-:Y:S02]  /*2a40*/  @!UP0 UIMAD UR4, UR39, UR8, UR5 ;  /* 0x00000008270482a4 */ /* 0x000fe4000f8e0205 */
[----:B------:R-:W-:Y:S02]  /*2a50*/  UIMAD UR6, UR20, UR10, UR42 ;  /* 0x0000000a140672a4 */ /* 0x000fe4000f8e022a */
[----:B------:R-:W-:Y:S01]  /*2a60*/  UIMAD UR38, UR4, UR18, UR12 ;  /* 0x00000012042672a4 */ /* 0x000fe2000f8e020c */
[----:B------:R-:W-:Y:S02]  /*2a70*/  @!UP0 UMOV UR5, UR7 ;  /* 0x0000000700058c82 */ /* 0x000fe40008000000 */
[----:B------:R-:W-:-:S12]  /*2a80*/  UIMAD UR42, UR5, UR20, UR6 ;  /* 0x00000014052a72a4 */ /* 0x000fd8000f8e0206 */
.L_x_38:
[----:B------:R-:W1:Y:S02]  /*2a90*/  LDCU UR4, c[0x0][0xb30] ;  /* 0x00016600ff0477ac */ /* 0x000e640008000800 */
[----:B-1----:R-:W-:-:S09]  /*2aa0*/  UISETP.NE.AND UP0, UPT, UR4, 0x1, UPT ;  /* 0x000000010400788c */ /* 0x002fd2000bf05270 */
[----:B------:R-:W-:Y:S05]  /*2ab0*/  BRA.U UP0, `(.L_x_39) ;  /* 0x0000000100447547 */ /* 0x000fea000b800000 */
[----:B------:R-:W1:Y:S01]  /*2ac0*/  LDCU.128 UR8, c[0x0][0xb10] ;  /* 0x00016200ff0877ac */ /* 0x000e620008000c00 */
[----:B------:R-:W2:Y:S01]  /*2ad0*/  LDCU UR12, c[0x0][0xb0c] ;  /* 0x00016180ff0c77ac */ /* 0x000ea20008000800 */
[----:B------:R-:W3:Y:S01]  /*2ae0*/  LDCU UR13, c[0x0][0xb20] ;  /* 0x00016400ff0d77ac */ /* 0x000ee20008000800 */
[----:B-1----:R-:W-:Y:S02]  /*2af0*/  UIMAD.WIDE.U32 UR6, UR42, UR8, URZ ;  /* 0x000000082a0672a5 */ /* 0x002fe4000f8e00ff */
[----:B------:R-:W-:Y:S02]  /*2b00*/  UIMAD.WIDE.U32 UR4, UR38, UR11, URZ ;  /* 0x0000000b260472a5 */ /* 0x000fe4000f8e00ff */
[----:B--2---:R-:W-:Y:S02]  /*2b10*/  UISETP.NE.AND UP2, UPT, UR12, 0x1, UPT ;  /* 0x000000010c00788c */ /* 0x004fe4000bf45270 */
[----:B------:R-:W-:Y:S01]  /*2b20*/  UISETP.NE.AND UP0, UPT, UR10, 0x1, UPT ;  /* 0x000000010a00788c */ /* 0x000fe2000bf05270 */
[----:B------:R-:W-:-:S02]  /*2b30*/  UMOV UR6, UR7 ;  /* 0x0000000700067c82 */ /* 0x000fc40008000000 */
[----:B------:R-:W-:Y:S01]  /*2b40*/  UMOV UR4, UR5 ;  /* 0x0000000500047c82 */ /* 0x000fe20008000000 */
[----:B------:R-:W-:Y:S02]  /*2b50*/  USHF.R.U32.HI UR6, URZ, UR9, UR6 ;  /* 0x00000009ff067299 */ /* 0x000fe40008011606 */
[----:B---3--:R-:W-:Y:S02]  /*2b60*/  USHF.R.U32.HI UR4, URZ, UR13, UR4 ;  /* 0x0000000dff047299 */ /* 0x008fe40008011604 */
[----:B------:R-:W-:Y:S02]  /*2b70*/  USEL UR5, UR42, UR6, !UP2 ;  /* 0x000000062a057287 */ /* 0x000fe4000d000000 */
[----:B------:R-:W-:-:S04]  /*2b80*/  USEL UR4, UR38, UR4, !UP0 ;  /* 0x0000000426047287 */ /* 0x000fc8000c000000 */
[----:B------:R-:W-:Y:S02]  /*2b90*/  UIADD3 UR6, UPT, UPT, UR5, -UR4, URZ ;  /* 0x8000000405067290 */ /* 0x000fe4000fffe0ff */
[----:B------:R-:W-:Y:S02]  /*2ba0*/  UIADD3 UR4, UPT, UPT, -UR5, UR4, URZ ;  /* 0x0000000405047290 */ /* 0x000fe4000fffe1ff */
[----:B------:R-:W-:Y:S02]  /*2bb0*/  UIMAD UR38, UR6, UR10, UR38 ;  /* 0x0000000a062672a4 */ /* 0x000fe4000f8e0226 */
[----:B------:R-:W-:-:S12]  /*2bc0*/  UIMAD UR42, UR4, UR12, UR42 ;  /* 0x0000000c042a72a4 */ /* 0x000fd8000f8e022a */
.L_x_39:
[----:B------:R-:W-:Y:S01]  /*2bd0*/  R2UR UR5, R59 ;  /* 0x000000003b0572ca */ /* 0x000fe200000e0000 */
[----:B------:R-:W-:Y:S01]  /*2be0*/  UMOV UR27, UR34 ;  /* 0x00000022001b7c82 */ /* 0x000fe20008000000 */
[----:B------:R-:W-:Y:S02]  /*2bf0*/  R2UR UR4, R58 ;  /* 0x000000003a0472ca */ /* 0x000fe400000e0000 */
[----:B------:R-:W-:Y:S02]  /*2c00*/  PLOP3.LUT P1, PT, PT, PT, PT, 0x80, 0x8 ;  /* 0x000000000008781c */ /* 0x000fe40003f2f070 */
[----:B------:R-:W-:-:S07]  /*2c10*/  LOP3.LUT R2, R2, 0x1, RZ, 0x3c, !PT ;  /* 0x0000000102027812 */ /* 0x000fce00078e3cff */
[----:B------:R-:W-:Y:S02]  /*2c20*/  UIADD3 UR44, UPT, UPT, UR42, UR5, URZ ;  /* 0x000000052a2c7290 */ /* 0x000fe4000fffe0ff */
[----:B------:R-:W-:Y:S01]  /*2c30*/  UIADD3 UR20, UPT, UPT, UR38, UR4, URZ ;  /* 0x0000000426147290 */ /* 0x000fe2000fffe0ff */
[----:B------:R-:W-:Y:S11]  /*2c40*/  BRA.U UP1, `(.L_x_40) ;  /* 0xffffffed013c7547 */ /* 0x000ff6000b83ffff */
[----:B------:R-:W-:Y:S01]  /*2c50*/  UIADD3 UR25, UPT, UPT, UR25, 0x80, URZ ;  /* 0x0000008019197890 */ /* 0x000fe2000fffe0ff */
[----:B------:R-:W-:-:S03]  /*2c60*/  MOV R3, UR23 ;  /* 0x0000001700037c02 */ /* 0x000fc60008000f00 */
[----:B------:R-:W-:Y:S01]  /*2c70*/  ULEA UR4, UR26, UR25, 0x3 ;  /* 0x000000191a047291 */ /* 0x000fe2000f8e18ff */
[----:B------:R-:W-:-:S08]  /*2c80*/  SHF.L.U32 R3, R3, 0x1f, RZ ;  /* 0x0000001f03037819 */ /* 0x000fd000000006ff */
[----:B------:R-:W1:Y:S02]  /*2c90*/  SYNCS.PHASECHK.TRANS64.TRYWAIT P0, [UR4], R3 ;  /* 0x00000003ff0075a7 */ /* 0x000e640008001104 */
[----:B-1----:R-:W-:Y:S05]  /*2ca0*/  @!P0 BRA `(.L_x_41) ;  /* 0x0000005c00648947 */ /* 0x002fea0003800000 */
.L_x_144:
[----:B------:R-:W-:-:S04]  /*2cb0*/  UIADD3 UR4, UPT, UPT, UR26, 0x1, URZ ;  /* 0x000000011a047890 */ /* 0x000fc8000fffe0ff */
[----:B------:R-:W-:-:S04]  /*2cc0*/  UISETP.NE.AND UP0, UPT, UR4, 0x10, UPT ;  /* 0x000000100400788c */ /* 0x000fc8000bf05270 */
[----:B------:R-:W-:Y:S02]  /*2cd0*/  USEL UR5, URZ, 0x1, UP0 ;  /* 0x00000001ff057887 */ /* 0x000fe40008000000 */
[----:B------:R-:W-:Y:S02]  /*2ce0*/  USEL UR4, UR4, URZ, UP0 ;  /* 0x000000ff04047287 */ /* 0x000fe40008000000 */
[----:B------:R-:W-:Y:S02]  /*2cf0*/  ULOP3.LUT UR6, UR23, UR5, URZ, 0x3c, !UPT ;  /* 0x0000000517067292 */ /* 0x000fe4000f8e3cff */
[----:B------:R-:W-:-:S04]  /*2d00*/  ULEA UR5, UR4, UR25, 0x3 ;  /* 0x0000001904057291 */ /* 0x000fc8000f8e18ff */
[----:B-1----:R-:W-:-:S04]  /*2d10*/  MOV R3, UR6 ;  /* 0x0000000600037c02 */ /* 0x002fc80008000f00 */
[----:B------:R-:W-:-:S04]  /*2d20*/  SHF.L.U32 R3, R3, 0x1f, RZ ;  /* 0x0000001f03037819 */ /* 0x000fc800000006ff */
[----:B------:R-:W1:Y:S02]  /*2d30*/  SYNCS.PHASECHK.TRANS64.TRYWAIT P0, [UR5], R3 ;  /* 0x00000003ff0075a7 */ /* 0x000e640008001105 */
[----:B-1----:R-:W-:Y:S05]  /*2d40*/  @!P0 BRA `(.L_x_42) ;  /* 0x0000005c00548947 */ /* 0x002fea0003800000 */
.L_x_146:
        /* <DEDUP_REMOVED lines=10> */
.L_x_148:
        /* <DEDUP_REMOVED lines=10> */
.L_x_150:
        /* <DEDUP_REMOVED lines=10> */
.L_x_152:
        /* <DEDUP_REMOVED lines=10> */
.L_x_154:
        /* <DEDUP_REMOVED lines=10> */
.L_x_156:
        /* <DEDUP_REMOVED lines=10> */
.L_x_158:
        /* <DEDUP_REMOVED lines=10> */
.L_x_160:
        /* <DEDUP_REMOVED lines=10> */
.L_x_162:
        /* <DEDUP_REMOVED lines=10> */
.L_x_164:
        /* <DEDUP_REMOVED lines=10> */
.L_x_166:
        /* <DEDUP_REMOVED lines=10> */
.L_x_168:
        /* <DEDUP_REMOVED lines=10> */
.L_x_170:
        /* <DEDUP_REMOVED lines=10> */
.L_x_172:
[----:B------:R-:W-:-:S04]  /*3570*/  UIADD3 UR4, UPT, UPT, UR4, 0x1, URZ ;  /* 0x0000000104047890 */ /* 0x000fc8000fffe0ff */
[----:B------:R-:W-:-:S04]  /*3580*/  UISETP.NE.AND UP0, UPT, UR4, 0x10, UPT ;  /* 0x000000100400788c */ /* 0x000fc8000bf05270 */
[----:B------:R-:W-:Y:S02]  /*3590*/  USEL UR5, URZ, 0x1, UP0 ;  /* 0x00000001ff057887 */ /* 0x000fe40008000000 */
[----:B------:R-:W-:Y:S02]  /*35a0*/  USEL UR4, UR4, URZ, UP0 ;  /* 0x000000ff04047287 */ /* 0x000fe40008000000 */
[----:B------:R-:W-:Y:S02]  /*35b0*/  ULOP3.LUT UR5, UR6, UR5, URZ, 0x3c, !UPT ;  /* 0x0000000506057292 */ /* 0x000fe4000f8e3cff */
[----:B------:R-:W-:-:S04]  /*35c0*/  ULEA UR4, UR4, UR25, 0x3 ;  /* 0x0000001904047291 */ /* 0x000fc8000f8e18ff */
[----:B------:R-:W-:Y:S02]  /*35d0*/  IMAD.U32 R2, RZ, RZ, UR5 ;  /* 0x00000005ff027e24 */ /* 0x000fe4000f8e00ff */
[----:B-1----:R-:W-:-:S03]  /*35e0*/  MOV R0, UR4 ;  /* 0x0000000400007c02 */ /* 0x002fc60008000f00 */
[----:B------:R-:W-:-:S07]  /*35f0*/  SHF.L.U32 R3, R2, 0x1f, RZ ;  /* 0x0000001f02037819 */ /* 0x000fce00000006ff */
.L_x_56:
[----:B-1----:R1:W2:Y:S02]  /*3600*/  SYNCS.PHASECHK.TRANS64.TRYWAIT P0, [R0+URZ], R3 ;  /* 0x00000003000075a7 */ /* 0x0022a400080011ff */
[----:B--2---:R-:W-:Y:S05]  /*3610*/  @!P0 NANOSLEEP.SYNCS 0x989680 ;  /* 0x009896800000895d */ /* 0x004fea0003900000 */
[----:B------:R-:W2:Y:S02]  /*3620*/  @!P0 SYNCS.PHASECHK.TRANS64 P0, [R0+URZ], R3 ;  /* 0x00000003000085a7 */ /* 0x000ea400080010ff */
[----:B--2---:R-:W-:Y:S05]  /*3630*/  @P0 EXIT ;  /* 0x000000000000094d */ /* 0x004fea0003800000 */
[----:B------:R-:W-:Y:S05]  /*3640*/  BRA `(.L_x_56) ;  /* 0xfffffffc00ec7947 */ /* 0x000fea000383ffff */
.L_x_22:
[----:B------:R-:W2:Y:S02]  /*3650*/  S2UR UR4, SR_CgaCtaId ;  /* 0x00000000000479c3 */ /* 0x000ea40000008800 */
[----:B--2---:R-:W-:-:S04]  /*3660*/  UISETP.NE.AND UP0, UPT, UR4, URZ, UPT ;  /* 0x000000ff0400728c */ /* 0x004fc8000bf05270 */
[----:B------:R-:W-:-:S09]  /*3670*/  UISETP.NE.OR UP0, UPT, UR18, 0x1, UP0 ;  /* 0x000000011200788c */ /* 0x000fd20008705670 */
[----:B------:R-:W-:Y:S05]  /*3680*/  BRA.U UP0, `(.L_x_57) ;  /* 0x0000000100b47547 */ /* 0x000fea000b800000 */
[----:B------:R-:W2:Y:S01]  /*3690*/  S2UR UR5, SR_CgaCtaId ;  /* 0x00000000000579c3 */ /* 0x000ea20000008800 */
[----:B------:R-:W-:Y:S01]  /*36a0*/  UMOV UR4, 0x400 ;  /* 0x0000040000047882 */ /* 0x000fe20000000000 */
[----:B------:R-:W-:Y:S01]  /*36b0*/  HFMA2 R2, -RZ, RZ, 0, 5.9604644775390625e-08 ;  /* 0x00000001ff027431 */ /* 0x000fe200000001ff */
[----:B------:R-:W-:Y:S01]  /*36c0*/  ISETP.GE.U32.AND P0, PT, R3, 0x2, PT ;  /* 0x000000020300780c */ /* 0x000fe20003f06070 */
[----:B------:R-:W-:Y:S01]  /*36d0*/  IMAD.MOV.U32 R8, RZ, RZ, RZ ;  /* 0x000000ffff087224 */ /* 0x000fe200078e00ff */
[----:B--2---:R-:W-:-:S04]  /*36e0*/  ULEA UR4, UR5, UR4, 0x18 ;  /* 0x0000000405047291 */ /* 0x004fc8000f8ec0ff */
[----:B------:R-:W-:Y:S02]  /*36f0*/  UIADD3 UR5, UPT, UPT, UR4, 0x148, URZ ;  /* 0x0000014804057890 */ /* 0x000fe4000fffe0ff */
[----:B------:R-:W-:Y:S02]  /*3700*/  UIADD3 UR8, UPT, UPT, UR4, 0x140, URZ ;  /* 0x0000014004087890 */ /* 0x000fe4000fffe0ff */
[----:B------:R-:W-:-:S12]  /*3710*/  UPRMT UR5, URZ, 0x654, UR5 ;  /* 0x00000654ff057896 */ /* 0x000fd80008000005 */
.L_x_60:
[----:B------:R-:W-:Y:S01]  /*3720*/  SHF.L.U32 R7, R2, 0x1f, RZ ;  /* 0x0000001f02077819 */ /* 0x000fe200000006ff */
[----:B------:R-:W-:Y:S02]  /*3730*/  IMAD.U32 R4, RZ, RZ, UR8 ;  /* 0x00000008ff047e24 */ /* 0x000fe4000f8e00ff */
[----:B------:R-:W-:Y:S01]  /*3740*/  @!P0 IMAD.MOV.U32 R5, RZ, RZ, 0x10 ;  /* 0x00000010ff058424 */ /* 0x000fe200078e00ff */
[----:B------:R-:W2:Y:S02]  /*3750*/  SYNCS.PHASECHK.TRANS64.TRYWAIT P1, [UR4+0x148], R7 ;  /* 0x00014807ff0075a7 */ /* 0x000ea40008021104 */
[----:B------:R-:W-:-:S04]  /*3760*/  PRMT R9, R3, 0x654, R4 ;  /* 0x0000065403097816 */ /* 0x000fc80000000004 */
[----:B------:R-:W-:Y:S01]  /*3770*/  SEL R0, R9, R0, !P0 ;  /* 0x0000000009007207 */ /* 0x000fe20004000000 */
[----:B--2---:R-:W-:Y:S06]  /*3780*/  @!P1 BRA `(.L_x_58) ;  /* 0x0000005800149947 */ /* 0x004fec0003800000 */
.L_x_174:
[----:B------:R-:W-:Y:S01]  /*3790*/  UIADD3 UR6, UPT, UPT, UR4, 0x180, URZ ;  /* 0x0000018004067890 */ /* 0x000fe2000fffe0ff */
[----:B------:R3:W-:Y:S01]  /*37a0*/  @!P0 SYNCS.ARRIVE.TRANS64.RED RZ, [R0+URZ], R5 ;  /* 0x0000000500ff89a7 */ /* 0x0007e200080004ff */
[----:B------:R-:W-:Y:S01]  /*37b0*/  UIADD3 UR7, UPT, UPT, UR4, 0x140, URZ ;  /* 0x0000014004077890 */ /* 0x000fe2000fffe0ff */
[----:B------:R-:W-:-:S08]  /*37c0*/  LOP3.LUT R2, R2, 0x1, RZ, 0x3c, !PT ;  /* 0x0000000102027812 */ /* 0x000fd000078e3cff */
[----:B------:R-:W-:Y:S06]  /*37d0*/  UGETNEXTWORKID.BROADCAST [UR6], [UR7] ;  /* 0x00000000060073ca */ /* 0x000fec0008000100 */
[----:B---3--:R-:W-:-:S04]  /*37e0*/  SHF.L.U32 R5, R8, 0x1f, RZ ;  /* 0x0000001f08057819 */ /* 0x008fc800000006ff */
[----:B------:R-:W3:Y:S02]  /*37f0*/  SYNCS.PHASECHK.TRANS64.TRYWAIT P1, [UR4+0x140], R5 ;  /* 0x00014005ff0075a7 */ /* 0x000ee40008021104 */
[----:B---3--:R-:W-:Y:S05]  /*3800*/  @!P1 BRA `(.L_x_59) ;  /* 0x00000058000c9947 */ /* 0x008fea0003800000 */
.L_x_176:
[----:B--2---:R-:W2:Y:S01]  /*3810*/  LDS.128 R4, [UR4+0x180] ;  /* 0x00018004ff047984 */ /* 0x004ea20008000c00 */
[----:B------:R-:W-:Y:S01]  /*3820*/  LOP3.LUT R8, R8, 0x1, RZ, 0x3c, !PT ;  /* 0x0000000108087812 */ /* 0x000fe200078e3cff */
[----:B------:R-:W-:Y:S01]  /*3830*/  @!PT LDS RZ, [RZ] ;  /* 0x00000000fffff984 */ /* 0x000fe20000000800 */
[----:B------:R-:W-:Y:S01]  /*3840*/  @!PT LDS RZ, [RZ] ;  /* 0x00000000fffff984 */ /* 0x000fe20000000800 */
[----:B------:R-:W-:Y:S01]  /*3850*/  @!PT LDS RZ, [RZ] ;  /* 0x00000000fffff984 */ /* 0x000fe20000000800 */
[----:B------:R-:W-:Y:S01]  /*3860*/  @!PT LDS RZ, [RZ] ;  /* 0x00000000fffff984 */ /* 0x000fe20000000800 */
[----:B------:R3:W-:Y:S06]  /*3870*/  MEMBAR.ALL.CTA ;  /* 0x0000000000007992 */ /* 0x0007ec0000008000 */
[----:B---3--:R-:W3:Y:S02]  /*3880*/  FENCE.VIEW.ASYNC.S ;  /* 0x00000000000073c6 */ /* 0x008ee40000000000 */
[----:B---3--:R-:W-:Y:S01]  /*3890*/  SYNCS.ARRIVE.TRANS64.RED.A1T0 RZ, [UR5], RZ ;  /* 0x000000ffffff79a7 */ /* 0x008fe20008100405 */
[----:B--2---:R-:W-:-:S13]  /*38a0*/  LOP3.LUT P1, RZ, R6, 0x1, RZ, 0xc0, !PT ;  /* 0x0000000106ff7812 */ /* 0x004fda000782c0ff */
[----:B------:R-:W-:Y:S05]  /*38b0*/  @P1 BRA `(.L_x_60) ;  /* 0xfffffffc00981947 */ /* 0x000fea000383ffff */
[----:B------:R-:W-:-:S04]  /*38c0*/  SHF.L.U32 R0, R2, 0x1f, RZ ;  /* 0x0000001f02007819 */ /* 0x000fc800000006ff */
[----:B------:R-:W2:Y:S02]  /*38d0*/  SYNCS.PHASECHK.TRANS64 P0, [UR4+0x148], R0 ;  /* 0x00014800ff0075a7 */ /* 0x000ea40008001004 */
[----:B-12---:R-:W-:Y:S05]  /*38e0*/  @P0 EXIT ;  /* 0x000000000000094d */ /* 0x006fea0003800000 */
[----:B------:R-:W-:-:S07]  /*38f0*/  MOV R0, UR4 ;  /* 0x0000000400007c02 */ /* 0x000fce0008000f00 */
.L_x_61:
[----:B-1----:R-:W-:-:S04]  /*3900*/  SHF.L.U32 R3, R2, 0x1f, RZ ;  /* 0x0000001f02037819 */ /* 0x002fc800000006ff */
[----:B------:R1:W2:Y:S03]  /*3910*/  SYNCS.PHASECHK.TRANS64.TRYWAIT P0, [R0+URZ+0x148], R3 ;  /* 0x00014803000075a7 */ /* 0x0002a600080011ff */
[----:B--2---:R-:W-:Y:S05]  /*3920*/  @!P0 NANOSLEEP.SYNCS 0x989680 ;  /* 0x009896800000895d */ /* 0x004fea0003900000 */
[----:B------:R-:W2:Y:S02]  /*3930*/  @!P0 SYNCS.PHASECHK.TRANS64 P0, [R0+URZ+0x148], R3 ;  /* 0x00014803000085a7 */ /* 0x000ea400080010ff */
[----:B--2---:R-:W-:Y:S05]  /*3940*/  @P0 EXIT ;  /* 0x000000000000094d */ /* 0x004fea0003800000 */
[----:B------:R-:W-:Y:S05]  /*3950*/  BRA `(.L_x_61) ;  /* 0xfffffffc00e87947 */ /* 0x000fea000383ffff */
.L_x_57:
[----:B------:R-:W-:Y:S05]  /*3960*/  BRA.U UP4, `(.L_x_62) ;  /* 0x0000001104a47547 */ /* 0x000fea000b800000 */
[----:B------:R-:W2:Y:S01]  /*3970*/  S2UR UR4, SR_CgaCtaId ;  /* 0x00000000000479c3 */ /* 0x000ea20000008800 */
[----:B------:R-:W-:Y:S01]  /*3980*/  UMOV UR5, 0x40 ;  /* 0x0000004000057882 */ /* 0x000fe20000000000 */
[----:B------:R-:W-:Y:S01]  /*3990*/  NOP ;  /* 0x0000000000007918 */ /* 0x000fe20000000000 */
[----:B------:R-:W-:Y:S01]  /*39a0*/  UMOV UR6, 0x400 ;  /* 0x0000040000067882 */ /* 0x000fe20000000000 */
[----:B--2---:R-:W-:Y:S02]  /*39b0*/  ULEA UR5, UR4, UR5, 0x18 ;  /* 0x0000000504057291 */ /* 0x004fe4000f8ec0ff */
[----:B------:R-:W-:-:S07]  /*39c0*/  ULEA UR6, UR4, UR6, 0x18 ;  /* 0x0000000604067291 */ /* 0x000fce000f8ec0ff */
[----:B------:R-:W2:Y:S02]  /*39d0*/  LDS.U8 R3, [UR5+0x1c] ;  /* 0x00001c05ff037984 */ /* 0x000ea40008000000 */
[----:B--2---:R-:W-:-:S13]  /*39e0*/  ISETP.NE.AND P0, PT, R3, RZ, PT ;  /* 0x000000ff0300720c */ /* 0x004fda0003f05270 */
[----:B------:R-:W-:Y:S05]  /*39f0*/  @P0 BRA `(.L_x_63) ;  /* 0x0000000400080947 */ /* 0x000fea0003800000 */
[----:B------:R-:W-:Y:S02]  /*3a00*/  UISETP.NE.U32.AND UP1, UPT, UR38, 0x1, UPT ;  /* 0x000000012600788c */ /* 0x000fe4000bf25070 */
[----:B------:R-:W-:-:S07]  /*3a10*/  UIADD3 UR7, UPT, UPT, UR5, 0x8, URZ ;  /* 0x0000000805077890 */ /* 0x000fce000fffe0ff */
[----:B------:R-:W-:Y:S05]  /*3a20*/  BRA.U !UP1, `(.L_x_64) ;  /* 0x00000001099c7547 */ /* 0x000fea000b800000 */
[----:B------:R-:W-:Y:S01]  /*3a30*/  ELECT P0, URZ, PT ;  /* 0x0000000000ff782f */ /* 0x000fe20003800000 */
[----:B------:R-:W-:-:S12]  /*3a40*/  BSSY B0, `(.L_x_64) ;  /* 0x0000025000007945 */ /* 0x000fd80003800000 */
[----:B------:R-:W-:Y:S05]  /*3a50*/  @!P0 BRA `(.L_x_65) ;  /* 0x00000000008c8947 */ /* 0x000fea0003800000 */
[----:B------:R-:W-:-:S05]  /*3a60*/  UMOV UR4, 0x10 ;  /* 0x0000001000047882 */ /* 0x000fca0000000000 */
[----:B------:R-:W-:Y:S04]  /*3a70*/  DEPBAR.LE SB2, 0x36 ;  /* 0x0000ad800000791a */ /* 0x000fe80000000000 */
[----:B------:R-:W2:Y:S02]  /*3a80*/  UTCATOMSWS.2CTA.FIND_AND_SET.ALIGN UP0, UR4, UR4 ;  /* 0x00000004000475e3 */ /* 0x000ea40008200800 */
[----:B--2---:R-:W-:Y:S01]  /*3a90*/  MOV R10, UR4 ;  /* 0x00000004000a7c02 */ /* 0x004fe20008000f00 */
[----:B------:R-:W-:Y:S06]  /*3aa0*/  BRA.U UP0, `(.L_x_66) ;  /* 0x0000000100187547 */ /* 0x000fec000b800000 */
.L_x_67:
[----:B------:R-:W-:Y:S05]  /*3ab0*/  NANOSLEEP 0x64 ;  /* 0x000000640000795d */ /* 0x000fea0003800000 */
[----:B------:R-:W-:-:S05]  /*3ac0*/  UMOV UR4, 0x10 ;  /* 0x0000001000047882 */ /* 0x000fca0000000000 */
[----:B------:R-:W-:Y:S04]  /*3ad0*/  DEPBAR.LE SB2, 0x36 ;  /* 0x0000ad800000791a */ /* 0x000fe80000000000 */
[----:B------:R-:W2:Y:S02]  /*3ae0*/  UTCATOMSWS.2CTA.FIND_AND_SET.ALIGN UP0, UR4, UR4 ;  /* 0x00000004000475e3 */ /* 0x000ea40008200800 */
[----:B--2---:R-:W-:Y:S01]  /*3af0*/  MOV R10, UR4 ;  /* 0x00000004000a7c02 */ /* 0x004fe20008000f00 */
[----:B------:R-:W-:Y:S05]  /*3b00*/  BRA.U !UP0, `(.L_x_67) ;  /* 0xfffffffd08e87547 */ /* 0x000fea000b83ffff */
.L_x_66:
[----:B------:R-:W2:Y:S01]  /*3b10*/  LDS R6, [UR5+0x10] ;  /* 0x00001005ff067984 */ /* 0x000ea20008000800 */
[----:B------:R-:W-:Y:S01]  /*3b20*/  IMAD.U32 R3, RZ, RZ, UR6 ;  /* 0x00000006ff037e24 */ /* 0x000fe2000f8e00ff */
[----:B------:R-:W-:-:S03]  /*3b30*/  MOV R4, UR37 ;  /* 0x0000002500047c02 */ /* 0x000fc60008000f00 */
[----:B------:R-:W-:Y:S01]  /*3b40*/  VIADD R3, R3, 0x190 ;  /* 0x0000019003037836 */ /* 0x000fe20000000000 */
[----:B--2---:R-:W-:-:S04]  /*3b50*/  SHF.L.U32 R6, R6, 0x1f, RZ ;  /* 0x0000001f06067819 */ /* 0x004fc800000006ff */
[----:B------:R-:W2:Y:S02]  /*3b60*/  SYNCS.PHASECHK.TRANS64.TRYWAIT P0, [UR5+0x8], R6 ;  /* 0x00000806ff0075a7 */ /* 0x000ea40008001105 */
[----:B--2---:R-:W-:Y:S05]  /*3b70*/  @P0 BRA `(.L_x_68) ;  /* 0x0000000000080947 */ /* 0x004fea0003800000 */
[----:B------:R-:W2:Y:S02]  /*3b80*/  SYNCS.PHASECHK.TRANS64.TRYWAIT P0, [UR5+0x8], R6 ;  /* 0x00000806ff0075a7 */ /* 0x000ea40008001105 */
[----:B--2---:R-:W-:Y:S05]  /*3b90*/  @!P0 BRA `(.L_x_69) ;  /* 0x0000005400408947 */ /* 0x004fea0003800000 */
.L_x_68:
[----:B------:R-:W-:Y:S01]  /*3ba0*/  PRMT R4, R4, 0x654, R3 ;  /* 0x0000065404047816 */ /* 0x000fe20000000003 */
[----:B------:R-:W-:Y:S01]  /*3bb0*/  HFMA2 R3, -RZ, RZ, 0, 5.9604644775390625e-08 ;  /* 0x00000001ff037431 */ /* 0x000fe200000001ff */
[----:B------:R-:W-:Y:S01]  /*3bc0*/  UPRMT UR4, UR37, 0x654, UR7 ;  /* 0x0000065425047896 */ /* 0x000fe20008000007 */
[----:B------:R-:W-:Y:S02]  /*3bd0*/  IMAD.MOV.U32 R7, RZ, RZ, 0xffff ;  /* 0x0000ffffff077424 */ /* 0x000fe400078e00ff */
[----:B--2---:R-:W-:Y:S02]  /*3be0*/  IMAD.MOV.U32 R6, RZ, RZ, 0x4 ;  /* 0x00000004ff067424 */ /* 0x004fe400078e00ff */
[----:B------:R-:W-:Y:S01]  /*3bf0*/  IMAD.SHL.U32 R9, R10, 0x20, RZ ;  /* 0x000000200a097824 */ /* 0x000fe200078e00ff */
[----:B------:R-:W-:Y:S02]  /*3c00*/  MOV R5, UR4 ;  /* 0x0000000400057c02 */ /* 0x000fe40008000f00 */
[-C--:B------:R-:W-:Y:S01]  /*3c10*/  SHF.L.U32 R8, R7, R10.reuse, RZ ;  /* 0x0000000a07087219 */ /* 0x080fe200000006ff */
[----:B------:R2:W-:Y:S01]  /*3c20*/  SYNCS.ARRIVE.TRANS64.RED RZ, [UR4], R6 ;  /* 0x00000006ffff79a7 */ /* 0x0005e20008000404 */
[----:B------:R-:W-:Y:S01]  /*3c30*/  SHF.L.U32 R7, R3, R10, RZ ;  /* 0x0000000a03077219 */ /* 0x000fe200000006ff */
[----:B------:R2:W-:Y:S04]  /*3c40*/  STS [UR6+0x190], R9 ;  /* 0x00019009ff007988 */ /* 0x0005e80008000806 */
[----:B------:R2:W-:Y:S04]  /*3c50*/  STAS [R4.64], R10 ;  /* 0x0000000a04007dbd */ /* 0x0005e8000c0008ff */
[----:B------:R2:W-:Y:S04]  /*3c60*/  ATOMS.OR RZ, [UR5+0x14], R8 ;  /* 0x00001408ffff798c */ /* 0x0005e8000b000005 */
[----:B------:R2:W-:Y:S04]  /*3c70*/  ATOMS.OR RZ, [UR5+0x18], R7 ;  /* 0x00001807ffff798c */ /* 0x0005e8000b000005 */
[----:B------:R2:W-:Y:S02]  /*3c80*/  ATOMS.XOR RZ, [UR5+0x10], R3 ;  /* 0x00001003ffff798c */ /* 0x0005e4000b800005 */
.L_x_65:
[----:B-1----:R-:W-:Y:S05]  /*3c90*/  BSYNC B0 ;  /* 0x0000000000007941 */ /* 0x002fea0003800000 */
.L_x_64:
[----:B------:R-:W-:Y:S05]  /*3ca0*/  BRA.U UP1, `(.L_x_70) ;  /* 0x00000001016c7547 */ /* 0x000fea000b800000 */
[----:B------:R-:W-:-:S03]  /*3cb0*/  UMOV UR4, 0xffffffff ;  /* 0xffffffff00047882 */ /* 0x000fc60000000000 */
[----:B------:R-:W-:Y:S05]  /*3cc0*/  BRA.DIV UR4, `(.L_x_71) ;  /* 0x00000056040c7947 */ /* 0x000fea000b800000 */
[----:B------:R-:W-:-:S13]  /*3cd0*/  ELECT P6, URZ, PT ;  /* 0x0000000000ff782f */ /* 0x000fda00038c0000 */
.L_x_179:
[----:B------:R-:W-:Y:S05]  /*3ce0*/  @!P6 BRA `(.L_x_70) ;  /* 0x00000000005ce947 */ /* 0x000fea0003800000 */
[----:B--2---:R-:W2:Y:S02]  /*3cf0*/  LDS R4, [UR5+0x10] ;  /* 0x00001005ff047984 */ /* 0x004ea40008000800 */
[----:B--2---:R-:W-:-:S04]  /*3d00*/  SHF.L.U32 R4, R4, 0x1f, RZ ;  /* 0x0000001f04047819 */ /* 0x004fc800000006ff */
[----:B------:R-:W2:Y:S02]  /*3d10*/  SYNCS.PHASECHK.TRANS64.TRYWAIT P0, [UR5+0x8], R4 ;  /* 0x00000804ff0075a7 */ /* 0x000ea40008001105 */
[----:B--2---:R-:W-:Y:S05]  /*3d20*/  @P0 BRA `(.L_x_72) ;  /* 0x0000000000080947 */ /* 0x004fea0003800000 */
[----:B------:R-:W2:Y:S02]  /*3d30*/  SYNCS.PHASECHK.TRANS64.TRYWAIT P0, [UR5+0x8], R4 ;  /* 0x00000804ff0075a7 */ /* 0x000ea40008001105 */
[----:B--2---:R-:W-:Y:S05]  /*3d40*/  @!P0 BRA `(.L_x_73) ;  /* 0x00000054000c8947 */ /* 0x004fea0003800000 */
.L_x_72:
[----:B------:R-:W3:Y:S01]  /*3d50*/  LDS R6, [UR6+0x190] ;  /* 0x00019006ff067984 */ /* 0x000ee20008000800 */
[----:B--2---:R-:W-:Y:S02]  /*3d60*/  HFMA2 R3, -RZ, RZ, 0, 5.9604644775390625e-08 ;  /* 0x00000001ff037431 */ /* 0x004fe400000001ff */
[----:B------:R-:W-:Y:S01]  /*3d70*/  IMAD.MOV.U32 R4, RZ, RZ, 0xffff ;  /* 0x0000ffffff047424 */ /* 0x000fe200078e00ff */
[----:B------:R-:W-:Y:S01]  /*3d80*/  UPRMT UR4, UR37, 0x654, UR7 ;  /* 0x0000065425047896 */ /* 0x000fe20008000007 */
[----:B---3--:R-:W-:-:S03]  /*3d90*/  IMAD.SHL.U32 R5, R6, 0x20, RZ ;  /* 0x0000002006057824 */ /* 0x008fc600078e00ff */
[-C--:B------:R-:W-:Y:S02]  /*3da0*/  SHF.L.U32 R4, R4, R6.reuse, RZ ;  /* 0x0000000604047219 */ /* 0x080fe400000006ff */
[----:B------:R-:W-:Y:S01]  /*3db0*/  SHF.L.U32 R6, R3, R6, RZ ;  /* 0x0000000603067219 */ /* 0x000fe200000006ff */
[----:B------:R3:W-:Y:S04]  /*3dc0*/  STS [UR6+0x190], R5 ;  /* 0x00019005ff007988 */ /* 0x0007e80008000806 */
[----:B------:R3:W-:Y:S04]  /*3dd0*/  ATOMS.OR RZ, [UR5+0x14], R4 ;  /* 0x00001404ffff798c */ /* 0x0007e8000b000005 */
[----:B------:R3:W-:Y:S01]  /*3de0*/  ATOMS.OR RZ, [UR5+0x18], R6 ;  /* 0x00001806ffff798c */ /* 0x0007e2000b000005 */
[----:B------:R-:W-:Y:S03]  /*3df0*/  SYNCS.ARRIVE.TRANS64.RED.A1T0 RZ, [UR4], RZ ;  /* 0x000000ffffff79a7 */ /* 0x000fe60008100404 */
[----:B------:R3:W-:Y:S01]  /*3e00*/  ATOMS.XOR RZ, [UR5+0x10], R3 ;  /* 0x00001003ffff798c */ /* 0x0007e2000b800005 */
[----:B------:R-:W-:Y:S05]  /*3e10*/  BRA `(.L_x_70) ;  /* 0x0000000000107947 */ /* 0x000fea0003800000 */
.L_x_63:
[----:B------:R-:W-:Y:S02]  /*3e20*/  MOV R3, 0xffffffff ;  /* 0xffffffff00037802 */ /* 0x000fe40000000f00 */
[----:B------:R-:W-:-:S03]  /*3e30*/  MOV R4, 0x3e60 ;  /* 0x00003e6000047802 */ /* 0x000fc60000000f00 */
[----:B------:R2:W-:Y:S04]  /*3e40*/  STS [UR6+0x190], R3 ;  /* 0x00019003ff007988 */ /* 0x0005e80008000806 */
[----:B-12--5:R-:W-:Y:S05]  /*3e50*/  CALL.REL.NOINC `($__internal_1_$__cuda_sm10x_tcgen05_guardrail_trap_phase_invalid_during_alloc) ;  /* 0x0000005800487944 */ /* 0x026fea0003c00000 */
.L_x_70:
[----:B------:R-:W-:Y:S05]  /*3e60*/  WARPSYNC.ALL ;  /* 0x0000000000007948 */ /* 0x000fea0003800000 */
[----:B------:R-:W4:Y:S01]  /*3e70*/  S2UR UR20, SR_CgaCtaId ;  /* 0x00000000001479c3 */ /* 0x000f220000008800 */
[----:B------:R-:W-:Y:S01]  /*3e80*/  UMOV UR4, 0x400 ;  /* 0x0000040000047882 */ /* 0x000fe20000000000 */
[----:B------:R-:W-:-:S06]  /*3e90*/  NOP ;  /* 0x0000000000007918 */ /* 0x000fcc0000000000 */
[----:B------:R-:W-:Y:S06]  /*3ea0*/  BAR.ARV 0x6, 0xa0 ;  /* 0x0182800000007b1d */ /* 0x000fec0000002000 */
[----:B------:R-:W1:Y:S01]  /*3eb0*/  LDCU.64 UR6, c[0x0][0x388] ;  /* 0x00007100ff0677ac */ /* 0x000e620008000a00 */
[----:B------:R-:W-:Y:S01]  /*3ec0*/  LOP3.LUT R2, R2, 0xffff, RZ, 0xc0, !PT ;  /* 0x0000ffff02027812 */ /* 0x000fe200078ec0ff */
[----:B--2---:R-:W-:Y:S01]  /*3ed0*/  IMAD.MOV.U32 R8, RZ, RZ, 0x1 ;  /* 0x00000001ff087424 */ /* 0x004fe200078e00ff */
[----:B------:R-:W-:Y:S01]  /*3ee0*/  LOP3.LUT R0, R0, 0xffff, RZ, 0xc0, !PT ;  /* 0x0000ffff00007812 */ /* 0x000fe200078ec0ff */
[----:B------:R-:W-:Y:S01]  /*3ef0*/  UMOV UR24, URZ ;  /* 0x000000ff00187c82 */ /* 0x000fe20008000000 */
[----:B------:R-:W-:Y:S01]  /*3f00*/  R2UR UR21, R2 ;  /* 0x00000000021572ca */ /* 0x000fe200000e0000 */
[----:B------:R-:W-:Y:S01]  /*3f10*/  IMAD.MOV.U32 R2, RZ, RZ, RZ ;  /* 0x000000ffff027224 */ /* 0x000fe200078e00ff */
[----:B------:R-:W-:Y:S01]  /*3f20*/  R2UR UR35, R0 ;  /* 0x00000000002372ca */ /* 0x000fe200000e0000 */
[----:B------:R-:W-:Y:S01]  /*3f30*/  IMAD.MOV.U32 R0, RZ, RZ, RZ ;  /* 0x000000ffff007224 */ /* 0x000fe200078e00ff */
[----:B------:R-:W-:Y:S01]  /*3f40*/  UMOV UR19, URZ ;  /* 0x000000ff00137c82 */ /* 0x000fe20008000000 */
[----:B----4-:R-:W-:-:S02]  /*3f50*/  ULEA UR20, UR20, UR4, 0x18 ;  /* 0x0000000414147291 */ /* 0x010fc4000f8ec0ff */
[----:B------:R-:W-:Y:S02]  /*3f60*/  UISETP.NE.AND UP3, UPT, UR38, URZ, UPT ;  /* 0x000000ff2600728c */ /* 0x000fe4000bf65270 */
[----:B------:R-:W-:Y:S01]  /*3f70*/  UIADD3 UR34, UPT, UPT, UR20, 0x148, URZ ;  /* 0x0000014814227890 */ /* 0x000fe2000fffe0ff */
[----:B------:R-:W-:Y:S01]  /*3f80*/  UMOV UR32, 0x0 ;  /* 0x0000000000207882 */ /* 0x000fe20000000000 */
[----:B------:R-:W-:Y:S01]  /*3f90*/  UMOV UR33, 0x8100910 ;  /* 0x0810091000217882 */ /* 0x000fe20000000000 */
[----:B-1----:R-:W-:Y:S02]  /*3fa0*/  UIADD3 UR4, UPT, UPT, UR6, 0x1f, URZ ;  /* 0x0000001f06047890 */ /* 0x002fe4000fffe0ff */
[----:B---3--:R-:W1:Y:S01]  /*3fb0*/  LDS R3, [UR20+0x190] ;  /* 0x00019014ff037984 */ /* 0x008e620008000800 */
[----:B------:R-:W2:Y:S01]  /*3fc0*/  LDCU UR6, c[0x0][0x390] ;  /* 0x00007200ff0677ac */ /* 0x000ea20008000800 */
[----:B------:R-:W-:Y:S02]  /*3fd0*/  USHF.R.S32.HI UR5, URZ, 0x1f, UR4 ;  /* 0x0000001fff057899 */ /* 0x000fe40008011404 */
[----:B------:R-:W-:-:S02]  /*3fe0*/  UPRMT UR34, URZ, 0x654, UR34 ;  /* 0x00000654ff227896 */ /* 0x000fc40008000022 */
[----:B------:R-:W-:Y:S02]  /*3ff0*/  ULEA.HI UR4, UR5, UR4, URZ, 0x5 ;  /* 0x0000000405047291 */ /* 0x000fe4000f8f28ff */
[----:B------:R-:W-:Y:S02]  /*4000*/  UIADD3 UR5, UPT, UPT, UR20, 0x6400, URZ ;  /* 0x0000640014057890 */ /* 0x000fe4000fffe0ff */
[----:B------:R-:W-:Y:S02]  /*4010*/  USHF.R.S32.HI UR4, URZ, 0x5, UR4 ;  /* 0x00000005ff047899 */ /* 0x000fe40008011404 */
[----:B------:R-:W-:Y:S02]  /*4020*/  USHF.R.U32.HI UR5, URZ, 0x4, UR5 ;  /* 0x00000004ff057899 */ /* 0x000fe40008011605 */
[----:B------:R-:W-:Y:S02]  /*4030*/  UIMAD UR7, UR4, UR7, URZ ;  /* 0x00000007040772a4 */ /* 0x000fe4000f8e02ff */
[----:B------:R-:W-:-:S02]  /*4040*/  UIADD3 UR4, UPT, UPT, UR20, 0x26400, URZ ;  /* 0x0002640014047890 */ /* 0x000fc4000fffe0ff */
[----:B------:R-:W-:Y:S02]  /*4050*/  ULOP3.LUT UR5, UR5, 0x3fff, URZ, 0xc0, !UPT ;  /* 0x00003fff05057892 */ /* 0x000fe4000f8ec0ff */
[----:B------:R-:W-:Y:S02]  /*4060*/  USHF.R.U32.HI UR4, URZ, 0x4, UR4 ;  /* 0x00000004ff047899 */ /* 0x000fe40008011604 */
[----:B------:R-:W-:Y:S02]  /*4070*/  ULOP3.LUT UR22, UR5, 0x10000, URZ, 0xfc, !UPT ;  /* 0x0001000005167892 */ /* 0x000fe4000f8efcff */
[----:B------:R-:W-:Y:S02]  /*4080*/  ULOP3.LUT UR23, UR4, 0x3fff, URZ, 0xc0, !UPT ;  /* 0x00003fff04177892 */ /* 0x000fe4000f8ec0ff */
[----:B--2---:R-:W-:Y:S02]  /*4090*/  UIMAD UR4, UR7, UR6, URZ ;  /* 0x00000006070472a4 */ /* 0x004fe4000f8e02ff */
[----:B------:R-:W-:-:S02]  /*40a0*/  ULOP3.LUT UR23, UR23, 0x10000, URZ, 0xfc, !UPT ;  /* 0x0001000017177892 */ /* 0x000fc4000f8efcff */
[----:B------:R-:W-:Y:S02]  /*40b0*/  UIADD3 UR36, UPT, UPT, UR4, -0x1, URZ ;  /* 0xffffffff04247890 */ /* 0x000fe4000fffe0ff */
[----:B------:R-:W-:Y:S01]  /*40c0*/  UISETP.GE.AND UP4, UPT, UR4, 0x1, UPT ;  /* 0x000000010400788c */ /* 0x000fe2000bf86270 */
[----:B------:R-:W-:Y:S01]  /*40d0*/  UMOV UR30, 0x0 ;  /* 0x00000000001e7882 */ /* 0x000fe20000000000 */
[----:B------:R-:W-:Y:S01]  /*40e0*/  UMOV UR31, 0x8100910 ;  /* 0x08100910001f7882 */ /* 0x000fe20000000000 */
[----:B------:R-:W-:Y:S01]  /*40f0*/  UMOV UR28, 0x0 ;  /* 0x00000000001c7882 */ /* 0x000fe20000000000 */
[C---:B-1----:R-:W-:Y:S01]  /*4100*/  VIADD R5, R3.reuse, 0x20 ;  /* 0x0000002003057836 */ /* 0x042fe20000000000 */
[----:B------:R-:W-:Y:S01]  /*4110*/  LOP3.LUT R4, R3, 0xffff, RZ, 0xc0, !PT ;  /* 0x0000ffff03047812 */ /* 0x000fe200078ec0ff */
[----:B------:R-:W-:Y:S01]  /*4120*/  UMOV UR29, 0x8100910 ;  /* 0x08100910001d7882 */ /* 0x000fe20000000000 */
[----:B------:R-:W-:Y:S01]  /*4130*/  UMOV UR26, 0x0 ;  /* 0x00000000001a7882 */ /* 0x000fe20000000000 */
[----:B------:R-:W-:Y:S01]  /*4140*/  UMOV UR27, 0x8100910 ;  /* 0x08100910001b7882 */ /* 0x000fe20000000000 */
[----:B------:R-:W-:-:S05]  /*4150*/  LOP3.LUT R5, R5, 0xffff, RZ, 0xc0, !PT ;  /* 0x0000ffff05057812 */ /* 0x000fca00078ec0ff */
[----:B------:R1:W-:Y:S02]  /*4160*/  STL.64 [R1], R4 ;  /* 0x0000000401007387 */ /* 0x0003e40000100a00 */
.L_x_82:
[----:B-1----:R-:W-:-:S04]  /*4170*/  SHF.L.U32 R5, R2, 0x1f, RZ ;  /* 0x0000001f02057819 */ /* 0x002fc800000006ff */
[----:B------:R-:W1:Y:S02]  /*4180*/  SYNCS.PHASECHK.TRANS64.TRYWAIT P0, [UR20+0x140], R5 ;  /* 0x00014005ff0075a7 */ /* 0x000e640008001114 */
[----:B-1-34-:R-:W-:Y:S05]  /*4190*/  @!P0 BRA `(.L_x_74) ;  /* 0x0000005000108947 */ /* 0x01afea0003800000 */
.L_x_181:
[----:B-1----:R-:W1:Y:S01]  /*41a0*/  LDS.128 R4, [UR20+0x180] ;  /* 0x00018014ff047984 */ /* 0x002e620008000c00 */
[----:B------:R-:W-:Y:S01]  /*41b0*/  ULEA UR25, UR24, UR20, 0x3 ;  /* 0x0000001418197291 */ /* 0x000fe2000f8e18ff */
[----:B------:R-:W-:Y:S01]  /*41c0*/  @!PT LDS RZ, [RZ] ;  /* 0x00000000fffff984 */ /* 0x000fe20000000800 */
[----:B------:R-:W-:Y:S01]  /*41d0*/  @!PT LDS RZ, [RZ] ;  /* 0x00000000fffff984 */ /* 0x000fe20000000800 */
[----:B------:R-:W-:Y:S01]  /*41e0*/  @!PT LDS RZ, [RZ] ;  /* 0x00000000fffff984 */ /* 0x000fe20000000800 */
[----:B------:R-:W-:Y:S01]  /*41f0*/  @!PT LDS RZ, [RZ] ;  /* 0x00000000fffff984 */ /* 0x000fe20000000800 */
[----:B------:R2:W-:Y:S06]  /*4200*/  MEMBAR.ALL.CTA ;  /* 0x0000000000007992 */ /* 0x0005ec0000008000 */
[----:B--2---:R-:W2:Y:S02]  /*4210*/  FENCE.VIEW.ASYNC.S ;  /* 0x00000000000073c6 */ /* 0x004ea40000000000 */
[----:B--2---:R-:W-:Y:S01]  /*4220*/  SYNCS.ARRIVE.TRANS64.RED.A1T0 RZ, [UR34], RZ ;  /* 0x000000ffffff79a7 */ /* 0x004fe20008100422 */
[----:B-1----:R-:W-:Y:S01]  /*4230*/  LOP3.LUT P3, RZ, R6, 0x1, RZ, 0xc0, !PT ;  /* 0x0000000106ff7812 */ /* 0x002fe2000786c0ff */
[----:B------:R-:W-:-:S12]  /*4240*/  BRA.U UP3, `(.L_x_75) ;  /* 0x00000001030c7547 */ /* 0x000fd8000b800000 */
[----:B------:R-:W-:-:S04]  /*4250*/  SHF.L.U32 R5, R8, 0x1f, RZ ;  /* 0x0000001f08057819 */ /* 0x000fc800000006ff */
[----:B------:R-:W1:Y:S02]  /*4260*/  SYNCS.PHASECHK.TRANS64.TRYWAIT P0, [UR25+0x160], R5 ;  /* 0x00016005ff0075a7 */ /* 0x000e640008001119 */
[----:B-1----:R-:W-:Y:S05]  /*4270*/  @!P0 BRA `(.L_x_76) ;  /* 0x0000004c00f08947 */ /* 0x002fea0003800000 */
.L_x_75:
[----:B------:R-:W-:Y:S05]  /*4280*/  BRA.U UP3, `(.L_x_77) ;  /* 0x0000000503047547 */ /* 0x000fea000b800000 */
[----:B------:R-:W-:Y:S05]  /*4290*/  BRA.U !UP4, `(.L_x_78) ;  /* 0x000000010cf47547 */ /* 0x000fea000b800000 */
[----:B------:R-:W-:Y:S01]  /*42a0*/  ULEA UR4, UR24, UR43, 0x2 ;  /* 0x0000002b18047291 */ /* 0x000fe2000f8e10ff */
[----:B-1----:R-:W-:-:S08]  /*42b0*/  SHF.L.U32 R4, R0, 0x1f, RZ ;  /* 0x0000001f00047819 */ /* 0x002fd000000006ff */
[----:B------:R-:W5:Y:S01]  /*42c0*/  LDL R5, [UR4] ;  /* 0x00000004ff057983 */ /* 0x000f620008100800 */
[----:B------:R-:W-:Y:S02]  /*42d0*/  ULEA UR4, UR19, UR20, 0x3 ;  /* 0x0000001413047291 */ /* 0x000fe4000f8e18ff */
[----:B------:R-:W-:Y:S01]  /*42e0*/  UPLOP3.LUT UP2, UPT, UPT, UPT, UPT, 0x40, 0x4 ;  /* 0x000000000004789c */ /* 0x000fe20003f4e870 */
[----:B------:R-:W-:-:S06]  /*42f0*/  UMOV UR17, UR36 ;  /* 0x0000002400117c82 */ /* 0x000fcc0008000000 */
[----:B------:R1:W2:Y:S01]  /*4300*/  SYNCS.PHASECHK.TRANS64.TRYWAIT P2, [UR4], R4 ;  /* 0x00000004ff0075a7 */ /* 0x0002a20008041104 */
[----:B------:R-:W-:-:S05]  /*4310*/  UMOV UR4, UR19 ;  /* 0x0000001300047c82 */ /* 0x000fca0008000000 */
.L_x_81:
[----:B------:R-:W-:Y:S01]  /*4320*/  ULEA UR18, UR4, UR20, 0x3 ;  /* 0x0000001404127291 */ /* 0x000fe2000f8e18ff */
[----:B--234-:R-:W-:Y:S11]  /*4330*/  @P2 BRA `(.L_x_79) ;  /* 0x00000000000c2947 */ /* 0x01cff60003800000 */
[----:B------:R-:W-:Y:S04]  /*4340*/  SHF.L.U32 R7, R0, 0x1f, RZ ;  /* 0x0000001f00077819 */ /* 0x000fe800000006ff */
[----:B------:R-:W2:Y:S02]  /*4350*/  SYNCS.PHASECHK.TRANS64.TRYWAIT P0, [UR18], R7 ;  /* 0x00000007ff0075a7 */ /* 0x000ea40008001112 */
[----:B--2---:R-:W-:Y:S05]  /*4360*/  @!P0 BRA `(.L_x_80) ;  /* 0x0000004c00cc8947 */ /* 0x004fea0003800000 */
.L_x_79:
[----:B------:R-:W-:Y:S01]  /*4370*/  UISETP.NE.AND UP0, UPT, UR17, URZ, UPT ;  /* 0x000000ff1100728c */ /* 0x000fe2000bf05270 */
[----:B------:R-:W-:Y:S01]  /*4380*/  PLOP3.LUT P2, PT, PT, PT, PT, 0x80, 0x8 ;  /* 0x000000000008781c */ /* 0x000fe20003f4f070 */
[----:B------:R-:W-:Y:S02]  /*4390*/  UIADD3 UR5, UPT, UPT, UR4, 0x1, URZ ;  /* 0x0000000104057890 */ /* 0x000fe4000fffe0ff */
[----:B------:R-:W-:Y:S02]  /*43a0*/  ULEA UR10, UR4, UR23, 0x8 ;  /* 0x00000017040a7291 */ /* 0x000fe4000f8e40ff */
[----:B------:R-:W-:Y:S01]  /*43b0*/  UISETP.NE.AND UP1, UPT, UR5, 0x10, UPT ;  /* 0x000000100500788c */ /* 0x000fe2000bf25270 */
[----:B------:R-:W-:Y:S01]  /*43c0*/  PLOP3.LUT P0, PT, PT, PT, UP0, 0x80, 0x8 ;  /* 0x000000000008781c */ /* 0x000fe20003f0f008 */
[----:B------:R-:W-:Y:S02]  /*43d0*/  ULEA UR14, UR4, UR22, 0x9 ;  /* 0x00000016040e7291 */ /* 0x000fe4000f8e48ff */
[----:B------:R-:W-:Y:S02]  /*43e0*/  USEL UR6, URZ, 0x1, UP1 ;  /* 0x00000001ff067887 */ /* 0x000fe40008800000 */
[----:B------:R-:W-:Y:S01]  /*43f0*/  USEL UR19, UR5, URZ, UP1 ;  /* 0x000000ff05137287 */ /* 0x000fe20008800000 */
[----:B------:R-:W-:Y:S11]  /*4400*/  ELECT P1, URZ, PT ;  /* 0x0000000000ff782f */ /* 0x000ff60003820000 */
[----:B------:R-:W-:Y:S02]  /*4410*/  @!UPT UIADD3 URZ, UPT, UPT, URZ, URZ, URZ ;  /* 0x000000fffffff290 */ /* 0x000fe4000fffe0ff */
[C---:B-----5:R-:W-:Y:S01]  /*4420*/  @P1 R2UR.BROADCAST UR4, R5.reuse ;  /* 0x00000000050412ca */ /* 0x060fe200008e0000 */
[----:B------:R-:W-:Y:S01]  /*4430*/  @UP0 ULEA UR5, UR19, UR20, 0x3 ;  /* 0x0000001413050291 */ /* 0x000fe2000f8e18ff */
[----:B------:R-:W-:Y:S01]  /*4440*/  LOP3.LUT R0, R0, UR6, RZ, 0x3c, !PT ;  /* 0x0000000600007c12 */ /* 0x000fe2000f8e3cff */
[----:B------:R-:W-:Y:S02]  /*4450*/  UIADD3 UR8, UPT, UPT, UR10, 0x2, URZ ;  /* 0x000000020a087890 */ /* 0x000fe4000fffe0ff */
[----:B------:R-:W-:Y:S01]  /*4460*/  UIADD3 UR6, UPT, UPT, UR14, 0x2, URZ ;  /* 0x000000020e067890 */ /* 0x000fe2000fffe0ff */
[----:B-1----:R-:W-:Y:S01]  /*4470*/  @P0 SHF.L.U32 R4, R0, 0x1f, RZ ;  /* 0x0000001f00040819 */ /* 0x002fe200000006ff */
[----:B------:R-:W-:Y:S01]  /*4480*/  UIADD3 UR12, UPT, UPT, UR10, 0x4, URZ ;  /* 0x000000040a0c7890 */ /* 0x000fe2000fffe0ff */
[----:B------:R-:W-:Y:S02]  /*4490*/  UMOV UR11, 0x40004040 ;  /* 0x40004040000b7882 */ /* 0x000fe40000000000 */
[----:B------:R3:W4:Y:S01]  /*44a0*/  @P0 SYNCS.PHASECHK.TRANS64.TRYWAIT P2, [UR5], R4 ;  /* 0x00000004ff0005a7 */ /* 0x0007220008041105 */
[----:B------:R-:W-:Y:S11]  /*44b0*/  ELECT P0, URZ, PT ;  /* 0x0000000000ff782f */ /* 0x000ff60003800000 */
[----:B------:R-:W-:Y:S02]  /*44c0*/  @!UPT UIADD3 URZ, UPT, UPT, URZ, URZ, URZ ;  /* 0x000000fffffff290 */ /* 0x000fe4000fffe0ff */
[C---:B------:R-:W-:Y:S02]  /*44d0*/  @P0 R2UR.BROADCAST UR16, R5.reuse ;  /* 0x00000000051002ca */ /* 0x040fe400008e0000 */
[----:B------:R-:W-:Y:S01]  /*44e0*/  ELECT P0, URZ, PT ;  /* 0x0000000000ff782f */ /* 0x000fe20003800000 */
[----:B------:R-:W-:Y:S01]  /*44f0*/  UMOV UR15, 0x40004040 ;  /* 0x40004040000f7882 */ /* 0x000fe20000000000 */
[----:B------:R-:W-:Y:S01]  /*4500*/  UMOV UR9, 0x40004040 ;  /* 0x4000404000097882 */ /* 0x000fe20000000000 */
[----:B------:R1:W-:Y:S01]  /*4510*/  UTCHMMA.2CTA gdesc[UR14], gdesc[UR10], tmem[UR4], tmem[UR32], idesc[UR33], UP2 ;  /* 0x00ff200a0e0075ea */ /* 0x0003e20009200004 */
[----:B------:R-:W-:Y:S01]  /*4520*/  UPLOP3.LUT UP2, UPT, UPT, UPT, UPT, 0x80, 0x8 ;  /* 0x000000000008789c */ /* 0x000fe20003f4f070 */
[----:B------:R-:W-:Y:S01]  /*4530*/  UMOV UR7, 0x40004040 ;  /* 0x4000404000077882 */ /* 0x000fe20000000000 */
[----:B------:R-:W-:Y:S01]  /*4540*/  UMOV UR13, 0x40004040 ;  /* 0x40004040000d7882 */ /* 0x000fe20000000000 */
[----:B------:R-:W-:Y:S04]  /*4550*/  UMOV UR5, 0x40004040 ;  /* 0x4000404000057882 */ /* 0x000fe80000000000 */
[----:B------:R2:W-:Y:S01]  /*4560*/  UTCHMMA.2CTA gdesc[UR6], gdesc[UR8], tmem[UR16], tmem[UR30], idesc[UR31], UPT ;  /* 0x00ff1e08060075ea */ /* 0x0005e2000ba00010 */
[----:B-1----:R-:W-:Y:S01]  /*4570*/  UIADD3 UR4, UPT, UPT, UR14, 0x4, URZ ;  /* 0x000000040e047890 */ /* 0x002fe2000fffe0ff */
[C---:B------:R-:W-:Y:S02]  /*4580*/  @P0 R2UR.BROADCAST UR15, R5.reuse ;  /* 0x00000000050f02ca */ /* 0x040fe400008e0000 */
[----:B------:R-:W-:Y:S01]  /*4590*/  ELECT P0, URZ, PT ;  /* 0x0000000000ff782f */ /* 0x000fe20003800000 */
[----:B------:R-:W-:Y:S02]  /*45a0*/  UIADD3 UR10, UPT, UPT, UR10, 0x6, URZ ;  /* 0x000000060a0a7890 */ /* 0x000fe4000fffe0ff */
[----:B--2---:R-:W-:Y:S10]  /*45b0*/  UIADD3 UR6, UPT, UPT, UR14, 0x6, URZ ;  /* 0x000000060e067890 */ /* 0x004ff4000fffe0ff */
[----:B------:R-:W-:Y:S01]  /*45c0*/  @P0 R2UR.BROADCAST UR9, R5 ;  /* 0x00000000050902ca */ /* 0x000fe200008e0000 */
[----:B------:R-:W-:Y:S01]  /*45d0*/  UIADD3 UR8, UPT, UPT, UR18, 0x80, URZ ;  /* 0x0000008012087890 */ /* 0x000fe2000fffe0ff */
[----:B------:R1:W-:Y:S11]  /*45e0*/  UTCHMMA.2CTA gdesc[UR4], gdesc[UR12], tmem[UR15], tmem[UR28], idesc[UR29], UPT ;  /* 0x00ff1c0c040075ea */ /* 0x0003f6000ba0000f */
[----:B------:R3:W-:Y:S01]  /*45f0*/  UTCHMMA.2CTA gdesc[UR6], gdesc[UR10], tmem[UR9], tmem[UR26], idesc[UR27], UPT ;  /* 0x00ff1a0a060075ea */ /* 0x0007e2000ba00009 */
[----:B------:R3:W-:Y:S01]  /*4600*/  UTCBAR.2CTA.MULTICAST [UR8], URZ, UR21 ;  /* 0x000000ff080073e9 */ /* 0x0007e20008200815 */
[----:B-1----:R-:W-:Y:S02]  /*4610*/  UIADD3 UR4, UPT, UPT, UR17, 0x1, URZ ;  /* 0x0000000111047890 */ /* 0x002fe4000fffe0ff */
[----:B------:R-:W-:Y:S02]  /*4620*/  UIADD3 UR5, UPT, UPT, UR17, -0x1, URZ ;  /* 0xffffffff11057890 */ /* 0x000fe4000fffe0ff */
[----:B------:R-:W-:Y:S03]  /*4630*/  UISETP.GT.U32.AND UP0, UPT, UR4, 0x1, UPT ;  /* 0x000000010400788c */ /* 0x000fe6000bf04070 */
[----:B------:R-:W-:Y:S02]  /*4640*/  UMOV UR4, UR19 ;  /* 0x0000001300047c82 */ /* 0x000fe40008000000 */
[----:B------:R-:W-:Y:S04]  /*4650*/  UMOV UR17, UR5 ;  /* 0x0000000500117c82 */ /* 0x000fe80008000000 */
[----:B------:R-:W-:Y:S05]  /*4660*/  BRA.U UP0, `(.L_x_81) ;  /* 0xfffffffd002c7547 */ /* 0x000fea000b83ffff */
.L_x_78:
[----:B------:R-:W-:-:S09]  /*4670*/  UIADD3 UR4, UPT, UPT, UR25, 0x150, URZ ;  /* 0x0000015019047890 */ /* 0x000fd2000fffe0ff */
[----:B------:R2:W-:Y:S01]  /*4680*/  UTCBAR.2CTA.MULTICAST [UR4], URZ, UR35 ;  /* 0x000000ff040073e9 */ /* 0x0005e20008200823 */
[----:B------:R-:W-:Y:S02]  /*4690*/  NOP ;  /* 0x0000000000007918 */ /* 0x000fe40000000000 */
.L_x_77:
[----:B--2---:R-:W-:Y:S01]  /*46a0*/  UIADD3 UR4, UPT, UPT, UR24, 0x1, URZ ;  /* 0x0000000118047890 */ /* 0x004fe2000fffe0ff */
[----:B------:R-:W-:-:S03]  /*46b0*/  LOP3.LUT R2, R2, 0x1, RZ, 0x3c, !PT ;  /* 0x0000000102027812 */ /* 0x000fc600078e3cff */
[----:B------:R-:W-:-:S04]  /*46c0*/  UISETP.NE.AND UP0, UPT, UR4, 0x2, UPT ;  /* 0x000000020400788c */ /* 0x000fc8000bf05270 */
[----:B------:R-:W-:Y:S02]  /*46d0*/  USEL UR5, URZ, 0x1, UP0 ;  /* 0x00000001ff057887 */ /* 0x000fe40008000000 */
[----:B------:R-:W-:-:S04]  /*46e0*/  USEL UR24, UR4, URZ, UP0 ;  /* 0x000000ff04187287 */ /* 0x000fc80008000000 */
[----:B------:R-:W-:Y:S01]  /*46f0*/  LOP3.LUT R8, R8, UR5, RZ, 0x3c, !PT ;  /* 0x0000000508087c12 */ /* 0x000fe2000f8e3cff */
[----:B------:R-:W-:Y:S07]  /*4700*/  @P3 BRA `(.L_x_82) ;  /* 0xfffffff800983947 */ /* 0x000fee000383ffff */
[----:B---3--:R-:W2:Y:S01]  /*4710*/  S2UR UR8, SR_CgaCtaId ;  /* 0x00000000000879c3 */ /* 0x008ea20000008800 */
[----:B------:R-:W-:Y:S01]  /*4720*/  ELECT P0, URZ, PT ;  /* 0x0000000000ff782f */ /* 0x000fe20003800000 */
[----:B------:R-:W-:Y:S01]  /*4730*/  HFMA2 R0, -RZ, RZ, 0, 5.9604644775390625e-08 ;  /* 0x00000001ff007431 */ /* 0x000fe200000001ff */
[----:B------:R-:W-:-:S05]  /*4740*/  UMOV UR4, 0x40 ;  /* 0x0000004000047882 */ /* 0x000fca0000000000 */
[----:B------:R-:W-:Y:S01]  /*4750*/  UVIRTCOUNT.DEALLOC.SMPOOL 0x80 ;  /* 0x000000800000784c */ /* 0x000fe20000000000 */
[----:B------:R-:W-:Y:S02]  /*4760*/  UISETP.NE.AND UP0, UPT, UR38, URZ, UPT ;  /* 0x000000ff2600728c */ /* 0x000fe4000bf05270 */
[----:B--2---:R-:W-:-:S09]  /*4770*/  ULEA UR8, UR8, UR4, 0x18 ;  /* 0x0000000408087291 */ /* 0x004fd2000f8ec0ff */
[----:B------:R2:W-:Y:S01]  /*4780*/  @P0 STS.U8 [UR8+0x1c], R0 ;  /* 0x00001c00ff000988 */ /* 0x0005e20008000008 */
[----:B------:R-:W-:Y:S05]  /*4790*/  BRA.U UP0, `(.L_x_83) ;  /* 0x0000000100587547 */ /* 0x000fea000b800000 */
[----:B------:R-:W-:Y:S01]  /*47a0*/  UIADD3 UR5, UPT, UPT, UR20, 0x160, URZ ;  /* 0x0000016014057890 */ /* 0x000fe2000fffe0ff */
[----:B-1----:R-:W-:-:S03]  /*47b0*/  SHF.L.U32 R5, R8, 0x1f, RZ ;  /* 0x0000001f08057819 */ /* 0x002fc600000006ff */
[----:B------:R-:W-:-:S09]  /*47c0*/  ULEA UR4, UR24, UR5, 0x3 ;  /* 0x0000000518047291 */ /* 0x000fd2000f8e18ff */
[----:B------:R-:W1:Y:S02]  /*47d0*/  SYNCS.PHASECHK.TRANS64.TRYWAIT P0, [UR4], R5 ;  /* 0x00000005ff0075a7 */ /* 0x000e640008001104 */
[----:B-1----:R-:W-:Y:S05]  /*47e0*/  @!P0 BRA `(.L_x_84) ;  /* 0x0000004800c48947 */ /* 0x002fea0003800000 */
.L_x_185:
[----:B------:R-:W-:-:S04]  /*47f0*/  UIADD3 UR4, UPT, UPT, UR24, 0x1, URZ ;  /* 0x0000000118047890 */ /* 0x000fc8000fffe0ff */
[----:B------:R-:W-:-:S04]  /*4800*/  UISETP.NE.AND UP1, UPT, UR4, 0x2, UPT ;  /* 0x000000020400788c */ /* 0x000fc8000bf25270 */
[----:B------:R-:W-:Y:S02]  /*4810*/  USEL UR6, URZ, 0x1, UP1 ;  /* 0x00000001ff067887 */ /* 0x000fe40008800000 */
[----:B------:R-:W-:-:S04]  /*4820*/  USEL UR4, UR4, URZ, UP1 ;  /* 0x000000ff04047287 */ /* 0x000fc80008800000 */
[----:B------:R-:W-:Y:S01]  /*4830*/  ULEA UR4, UR4, UR5, 0x3 ;  /* 0x0000000504047291 */ /* 0x000fe2000f8e18ff */
[----:B-1----:R-:W-:-:S04]  /*4840*/  LOP3.LUT R5, R8, UR6, RZ, 0x3c, !PT ;  /* 0x0000000608057c12 */ /* 0x002fc8000f8e3cff */
[----:B------:R-:W-:Y:S01]  /*4850*/  SHF.L.U32 R5, R5, 0x1f, RZ ;  /* 0x0000001f05057819 */ /* 0x000fe200000006ff */
[----:B--2---:R-:W-:-:S04]  /*4860*/  IMAD.U32 R0, RZ, RZ, UR4 ;  /* 0x00000004ff007e24 */ /* 0x004fc8000f8e00ff */
[----:B------:R1:W2:Y:S03]  /*4870*/  SYNCS.PHASECHK.TRANS64.TRYWAIT P0, [R0+URZ], R5 ;  /* 0x00000005000075a7 */ /* 0x0002a600080011ff */
[----:B--2---:R-:W-:Y:S05]  /*4880*/  @!P0 NANOSLEEP.SYNCS 0x989680 ;  /* 0x009896800000895d */ /* 0x004fea0003900000 */
[----:B------:R-:W2:Y:S02]  /*4890*/  @!P0 SYNCS.PHASECHK.TRANS64 P0, [R0+URZ], R5 ;  /* 0x00000005000085a7 */ /* 0x000ea400080010ff */
[----:B--2---:R-:W-:Y:S05]  /*48a0*/  @P0 BRA `(.L_x_85) ;  /* 0x0000000000200947 */ /* 0x004fea0003800000 */
.L_x_86:
[----:B--2---:R2:W3:Y:S02]  /*48b0*/  SYNCS.PHASECHK.TRANS64.TRYWAIT P0, [R0+URZ], R5 ;  /* 0x00000005000075a7 */ /* 0x0044e400080011ff */
[----:B---3--:R-:W-:Y:S05]  /*48c0*/  @!P0 NANOSLEEP.SYNCS 0x989680 ;  /* 0x009896800000895d */ /* 0x008fea0003900000 */
[----:B------:R-:W3:Y:S02]  /*48d0*/  @!P0 SYNCS.PHASECHK.TRANS64 P0, [R0+URZ], R5 ;  /* 0x00000005000085a7 */ /* 0x000ee400080010ff */
[----:B---3--:R-:W-:Y:S05]  /*48e0*/  @!P0 BRA `(.L_x_86) ;  /* 0xfffffffc00f08947 */ /* 0x008fea000383ffff */
[----:B------:R-:W-:Y:S05]  /*48f0*/  BRA `(.L_x_85) ;  /* 0x00000000000c7947 */ /* 0x000fea0003800000 */
.L_x_83:
[----:B------:R-:W-:-:S04]  /*4900*/  UIADD3 UR4, UPT, UPT, UR20, 0x170, URZ ;  /* 0x0000017014047890 */ /* 0x000fc8000fffe0ff */
[----:B------:R-:W-:-:S09]  /*4910*/  UPRMT UR4, UR37, 0x654, UR4 ;  /* 0x0000065425047896 */ /* 0x000fd20008000004 */
[----:B------:R-:W-:Y:S03]  /*4920*/  SYNCS.ARRIVE.TRANS64.RED.A1T0 RZ, [UR4], RZ ;  /* 0x000000ffffff79a7 */ /* 0x000fe60008100404 */
.L_x_85:
[----:B-12---:R-:W-:Y:S01]  /*4930*/  SHF.L.U32 R5, RZ, 0x1f, RZ ;  /* 0x0000001fff057819 */ /* 0x006fe200000006ff */
[----:B------:R-:W-:Y:S01]  /*4940*/  UIADD3 UR4, UPT, UPT, UR20, 0x170, URZ ;  /* 0x0000017014047890 */ /* 0x000fe2000fffe0ff */
[----:B------:R-:W-:Y:S02]  /*4950*/  PLOP3.LUT P0, PT, PT, PT, UP0, 0x80, 0x8 ;  /* 0x000000000008781c */ /* 0x000fe40003f0f008 */
[----:B------:R-:W1:Y:S02]  /*4960*/  SYNCS.PHASECHK.TRANS64.TRYWAIT P1, [UR20+0x170], R5 ;  /* 0x00017005ff0075a7 */ /* 0x000e640008021114 */
[----:B-1----:R-:W-:Y:S09]  /*4970*/  @!P1 BRA `(.L_x_87) ;  /* 0x0000004800789947 */ /* 0x002ff20003800000 */
.L_x_187:
[----:B------:R-:W-:Y:S01]  /*4980*/  @!UP0 UPRMT UR4, UR37, 0x654, UR4 ;  /* 0x0000065425048896 */ /* 0x000fe20008000004 */
[----:B------:R-:W-:Y:S01]  /*4990*/  LOP3.LUT R2, R3, 0xffff, RZ, 0xc0, !PT ;  /* 0x0000ffff03027812 */ /* 0x000fe200078ec0ff */
[----:B------:R-:W-:Y:S02]  /*49a0*/  IMAD.MOV.U32 R3, RZ, RZ, 0xffff ;  /* 0x0000ffffff037424 */ /* 0x000fe400078e00ff */
[----:B-1----:R-:W-:Y:S01]  /*49b0*/  IMAD.MOV.U32 R5, RZ, RZ, 0x1 ;  /* 0x00000001ff057424 */ /* 0x002fe200078e00ff */
[----:B------:R-:W-:-:S04]  /*49c0*/  SHF.R.U32.HI R2, RZ, 0x5, R2 ;  /* 0x00000005ff027819 */ /* 0x000fc80000011602 */
[----:B------:R-:W-:Y:S01]  /*49d0*/  @!P0 SYNCS.ARRIVE.TRANS64.RED.A1T0 RZ, [UR4], RZ ;  /* 0x000000ffffff89a7 */ /* 0x000fe20008100404 */
[----:B------:R-:W-:Y:S01]  /*49e0*/  NOP ;  /* 0x0000000000007918 */ /* 0x000fe20000000000 */
[----:B------:R-:W1:Y:S01]  /*49f0*/  LDS R0, [UR8+0x14] ;  /* 0x00001408ff007984 */ /* 0x000e620008000800 */
[-C--:B------:R-:W-:Y:S02]  /*4a00*/  SHF.L.U32 R3, R3, R2.reuse, RZ ;  /* 0x0000000203037219 */ /* 0x080fe400000006ff */
[----:B------:R-:W-:Y:S02]  /*4a10*/  SHF.L.U32 R5, R5, R2, RZ ;  /* 0x0000000205057219 */ /* 0x000fe400000006ff */
[----:B-1----:R-:W-:-:S04]  /*4a20*/  LOP3.LUT R0, R0, R3, RZ, 0xc0, !PT ;  /* 0x0000000300007212 */ /* 0x002fc800078ec0ff */
[----:B------:R-:W-:-:S13]  /*4a30*/  ISETP.NE.AND P0, PT, R0, R3, PT ;  /* 0x000000030000720c */ /* 0x000fda0003f05270 */
[----:B------:R-:W-:Y:S05]  /*4a40*/  @P0 BRA `(.L_x_88) ;  /* 0x00000000005c0947 */ /* 0x000fea0003800000 */
[----:B------:R-:W1:Y:S02]  /*4a50*/  LDS R0, [UR8+0x18] ;  /* 0x00001808ff007984 */ /* 0x000e640008000800 */
[----:B-1----:R-:W-:-:S04]  /*4a60*/  LOP3.LUT R0, R0, R5, RZ, 0xc0, !PT ;  /* 0x0000000500007212 */ /* 0x002fc800078ec0ff */
[----:B------:R-:W-:-:S13]  /*4a70*/  ISETP.NE.AND P0, PT, R0, R5, PT ;  /* 0x000000050000720c */ /* 0x000fda0003f05270 */
[----:B------:R-:W-:Y:S05]  /*4a80*/  @P0 BRA `(.L_x_89) ;  /* 0x0000000000400947 */ /* 0x000fea0003800000 */
[----:B------:R-:W-:Y:S01]  /*4a90*/  R2UR UR4, R3 ;  /* 0x00000000030472ca */ /* 0x000fe200000e0000 */
[----:B------:R-:W1:Y:S01]  /*4aa0*/  S2R R2, SR_LANEID ;  /* 0x0000000000027919 */ /* 0x000e620000000000 */
[----:B------:R-:W-:-:S04]  /*4ab0*/  LOP3.LUT R5, RZ, R5, RZ, 0x33, !PT ;  /* 0x00000005ff057212 */ /* 0x000fc800078e33ff */
[----:B------:R-:W2:Y:S07]  /*4ac0*/  REDUX UR6, R5 ;  /* 0x00000000050673c4 */ /* 0x000eae0000000000 */
[----:B------:R-:W-:-:S03]  /*4ad0*/  ULOP3.LUT UR5, URZ, UR4, URZ, 0x33, !UPT ;  /* 0x00000004ff057292 */ /* 0x000fc6000f8e33ff */
[----:B------:R-:W-:Y:S02]  /*4ae0*/  VOTEU.ANY UR4, UPT, PT ;  /* 0x0000000000047886 */ /* 0x000fe400038e0100 */
[----:B------:R-:W-:Y:S01]  /*4af0*/  UFLO.U32 UR4, UR4 ;  /* 0x00000004000472bd */ /* 0x000fe200080e0000 */
[----:B------:R-:W-:-:S04]  /*4b00*/  IMAD.U32 R0, RZ, RZ, UR5 ;  /* 0x00000005ff007e24 */ /* 0x000fc8000f8e00ff */
[----:B------:R-:W3:Y:S02]  /*4b10*/  REDUX UR7, R0 ;  /* 0x00000000000773c4 */ /* 0x000ee40000000000 */
[----:B------:R1:W-:Y:S02]  /*4b20*/  UTCATOMSWS.AND URZ, UR5 ;  /* 0x0000000500ff79e3 */ /* 0x0003e40008000000 */
[----:B-1----:R-:W-:Y:S01]  /*4b30*/  ISETP.EQ.U32.AND P0, PT, R2, UR4, PT ;  /* 0x0000000402007c0c */ /* 0x002fe2000bf02070 */
[----:B--2---:R-:W-:Y:S02]  /*4b40*/  IMAD.U32 R2, RZ, RZ, UR6 ;  /* 0x00000006ff027e24 */ /* 0x004fe4000f8e00ff */
[----:B---3--:R-:W-:-:S10]  /*4b50*/  IMAD.U32 R3, RZ, RZ, UR7 ;  /* 0x00000007ff037e24 */ /* 0x008fd4000f8e00ff */
[----:B------:R1:W-:Y:S04]  /*4b60*/  @P0 ATOMS.AND RZ, [UR8+0x14], R3 ;  /* 0x00001403ffff098c */ /* 0x0003e8000a800008 */
[----:B------:R1:W-:Y:S01]  /*4b70*/  @P0 ATOMS.AND RZ, [UR8+0x18], R2 ;  /* 0x00001802ffff098c */ /* 0x0003e2000a800008 */
[----:B------:R-:W-:Y:S05]  /*4b80*/  BRA `(.L_x_90) ;  /* 0x0000000000147947 */ /* 0x000fea0003800000 */
.L_x_89:
[----:B------:R-:W-:Y:S02]  /*4b90*/  MOV R2, 0x4bb0 ;  /* 0x00004bb000027802 */ /* 0x000fe40000000f00 */
[----:B----45:R-:W-:Y:S05]  /*4ba0*/  CALL.REL.NOINC `($__internal_0_$__cuda_sm10x_tcgen05_guardrail_trap_col_being_dealloced_not_returned_by_alloc) ;  /* 0x0000004800e87944 */ /* 0x030fea0003c00000 */
[----:B------:R-:W-:Y:S05]  /*4bb0*/  BRA `(.L_x_90) ;  /* 0x0000000000087947 */ /* 0x000fea0003800000 */
.L_x_88:
[----:B------:R-:W-:Y:S02]  /*4bc0*/  MOV R2, 0x4be0 ;  /* 0x00004be000027802 */ /* 0x000fe40000000f00 */
[----:B----45:R-:W-:Y:S05]  /*4bd0*/  CALL.REL.NOINC `($__internal_2_$__cuda_sm10x_tcgen05_guardrail_trap_unallocated_columns_being_dealloced) ;  /* 0x0000004800f47944 */ /* 0x030fea0003c00000 */
.L_x_90:
[----:B------:R-:W-:Y:S01]  /*4be0*/  NOP ;  /* 0x0000000000007918 */ /* 0x000fe20000000000 */
[----:B------:R-:W-:Y:S05]  /*4bf0*/  EXIT ;  /* 0x000000000000794d */ /* 0x000fea0003800000 */
.L_x_62:
[----:B------:R-:W-:-:S09]  /*4c00*/  UISETP.NE.OR UP0, UPT, UR18, 0x3, !UP3 ;  /* 0x000000031200788c */ /* 0x000fd2000df05670 */
[----:B------:R-:W-:Y:S05]  /*4c10*/  BRA.U UP0, `(.L_x_91) ;  /* 0x0000001100947547 */ /* 0x000fea000b800000 */
[----:B------:R-:W2:Y:S01]  /*4c20*/  LDCU.64 UR4, c[0x0][0x888] ;  /* 0x00011100ff0477ac */ /* 0x000ea20008000a00 */
[----:B------:R-:W3:Y:S01]  /*4c30*/  S2UR UR6, SR_CgaCtaId ;  /* 0x00000000000679c3 */ /* 0x000ee20000008800 */
[----:B------:R-:W-:Y:S01]  /*4c40*/  HFMA2 R9, -RZ, RZ, 0, 5.9604644775390625e-08 ;  /* 0x00000001ff097431 */ /* 0x000fe200000001ff */
[----:B------:R-:W-:Y:S01]  /*4c50*/  MOV R8, RZ ;  /* 0x000000ff00087202 */ /* 0x000fe20000000f00 */
[----:B------:R-:W4:Y:S01]  /*4c60*/  LDCU UR38, c[0x0][0x370] ;  /* 0x00006e00ff2677ac */ /* 0x000f220008000800 */
[----:B------:R-:W-:Y:S01]  /*4c70*/  HFMA2 R3, -RZ, RZ, 0, 0.0078125 ;  /* 0x00002000ff037431 */ /* 0x000fe200000001ff */
[----:B------:R-:W1:Y:S03]  /*4c80*/  LDCU.128 UR40, c[0x0][0xb10] ;  /* 0x00016200ff2877ac */ /* 0x000e660008000c00 */
[----:B------:R-:W4:Y:S01]  /*4c90*/  LDC.64 R10, c[0x0][0x348] ;  /* 0x0000d200ff0a7b82 */ /* 0x000f220000000a00 */
[----:B------:R-:W1:Y:S01]  /*4ca0*/  LDCU UR33, c[0x0][0x374] ;  /* 0x00006e80ff2177ac */ /* 0x000e620008000800 */
[----:B------:R-:W4:Y:S01]  /*4cb0*/  LDCU.64 UR34, c[0x0][0x890] ;  /* 0x00011200ff2277ac */ /* 0x000f220008000a00 */
[----:B------:R-:W4:Y:S01]  /*4cc0*/  LDCU UR30, c[0x0][0xb0c] ;  /* 0x00016180ff1e77ac */ /* 0x000f220008000800 */
[----:B--2---:R-:W-:Y:S01]  /*4cd0*/  UISETP.NE.U32.AND UP0, UPT, UR4, URZ, UPT ;  /* 0x000000ff0400728c */ /* 0x004fe2000bf05070 */
[----:B------:R-:W2:Y:S01]  /*4ce0*/  LDCU UR54, c[0x0][0xb20] ;  /* 0x00016400ff3677ac */ /* 0x000ea20008000800 */
[----:B------:R-:W2:Y:S01]  /*4cf0*/  LDCU UR4, c[0x0][0xb30] ;  /* 0x00016600ff0477ac */ /* 0x000ea20008000800 */
[----:B------:R-:W2:Y:S01]  /*4d00*/  LDCU.128 UR48, c[0x0][0x980] ;  /* 0x00013000ff3077ac */ /* 0x000ea20008000c00 */
[----:B------:R-:W-:Y:S01]  /*4d10*/  UMOV UR31, 0x400 ;  /* 0x00000400001f7882 */ /* 0x000fe20000000000 */
[----:B-1----:R-:W-:-:S02]  /*4d20*/  UIMAD.WIDE.U32 UR8, UR33, UR43, URZ ;  /* 0x0000002b210872a5 */ /* 0x002fc4000f8e00ff */
[----:B---3--:R-:W-:Y:S02]  /*4d30*/  ULEA UR31, UR6, UR31, 0x18 ;  /* 0x0000001f061f7291 */ /* 0x008fe4000f8ec0ff */
[----:B----4-:R-:W-:Y:S02]  /*4d40*/  UIMAD.WIDE.U32 UR6, UR38, UR40, URZ ;  /* 0x00000028260672a5 */ /* 0x010fe4000f8e00ff */
[----:B------:R-:W-:Y:S02]  /*4d50*/  UISETP.NE.AND.EX UP5, UPT, UR5, URZ, UPT, UP0 ;  /* 0x000000ff0500728c */ /* 0x000fe4000bfa5300 */
[----:B------:R-:W-:Y:S02]  /*4d60*/  UISETP.NE.U32.AND UP6, UPT, UR34, URZ, UPT ;  /* 0x000000ff2200728c */ /* 0x000fe4000bfc5070 */
[----:B------:R-:W-:Y:S02]  /*4d70*/  UIADD3 UR46, UPT, UPT, UR31, 0x148, URZ ;  /* 0x000001481f2e7890 */ /* 0x000fe4000fffe0ff */
[----:B------:R-:W-:-:S02]  /*4d80*/  UISETP.NE.AND UP0, UPT, UR39, 0x1, UPT ;  /* 0x000000012700788c */ /* 0x000fc4000bf05270 */
[----:B------:R-:W-:Y:S01]  /*4d90*/  UISETP.NE.AND UP0, UPT, UR30, 0x1, UPT ;  /* 0x000000011e00788c */ /* 0x000fe2000bf05270 */
[----:B------:R-:W-:Y:S01]  /*4da0*/  UMOV UR6, UR7 ;  /* 0x0000000700067c82 */ /* 0x000fe20008000000 */
[----:B------:R-:W-:Y:S01]  /*4db0*/  UMOV UR47, UR9 ;  /* 0x00000009002f7c82 */ /* 0x000fe20008000000 */
[----:B------:R-:W-:Y:S02]  /*4dc0*/  UISETP.GE.AND UP2, UPT, UR39, 0x1, UPT ;  /* 0x000000012700788c */ /* 0x000fe4000bf46270 */
[----:B------:R-:W-:Y:S01]  /*4dd0*/  UISETP.NE.AND UP0, UPT, UR42, 0x1, UPT ;  /* 0x000000012a00788c */ /* 0x000fe2000bf05270 */
[----:B------:R-:W-:Y:S01]  /*4de0*/  UMOV UR32, URZ ;  /* 0x000000ff00207c82 */ /* 0x000fe20008000000 */
[----:B------:R-:W-:Y:S01]  /*4df0*/  UPLOP3.LUT UP4, UPT, UPT, UPT, UPT, 0x40, 0x4 ;  /* 0x000000000004789c */ /* 0x000fe20003f8e870 */
[----:B------:R-:W1:Y:S01]  /*4e00*/  LDCU.64 UR22, c[0x0][0xb28] ;  /* 0x00016500ff1677ac */ /* 0x000e620008000a00 */
[----:B------:R-:W3:Y:S01]  /*4e10*/  LDCU.64 UR36, c[0x0][0x990] ;  /* 0x00013200ff2477ac */ /* 0x000ee20008000a00 */
[----:B------:R-:W-:-:S02]  /*4e20*/  UISETP.NE.AND.EX UP6, UPT, UR35, URZ, UPT, UP6 ;  /* 0x000000ff2300728c */ /* 0x000fc4000bfc5360 */
[----:B------:R-:W-:Y:S02]  /*4e30*/  UPRMT UR46, URZ, 0x654, UR46 ;  /* 0x00000654ff2e7896 */ /* 0x000fe4000800002e */
[----:B------:R-:W-:Y:S02]  /*4e40*/  USHF.R.U32.HI UR52, URZ, UR41, UR6 ;  /* 0x00000029ff347299 */ /* 0x000fe40008011606 */
[----:B--2---:R-:W-:Y:S02]  /*4e50*/  USHF.R.U32.HI UR47, URZ, UR54, UR47 ;  /* 0x00000036ff2f7299 */ /* 0x004fe4000801162f */
[----:B------:R-:W-:Y:S02]  /*4e60*/  UISETP.NE.AND UP3, UPT, UR4, 0x1, UPT ;  /* 0x000000010400788c */ /* 0x000fe4000bf65270 */
[----:B------:R-:W-:Y:S02]  /*4e70*/  UISETP.NE.AND UP2, UPT, UR48, 0x1, UPT ;  /* 0x000000013000788c */ /* 0x000fe4000bf45270 */
[----:B------:R-:W-:-:S11]  /*4e80*/  UISETP.NE.AND UP0, UPT, UR51, 0x1, UPT ;  /* 0x000000013300788c */ /* 0x000fd6000bf05270 */
.L_x_100:
[----:B------:R-:W-:Y:S04]  /*4e90*/  SHF.L.U32 R5, R8, 0x1f, RZ ;  /* 0x0000001f08057819 */ /* 0x000fe800000006ff */
[----:B------:R-:W2:Y:S02]  /*4ea0*/  SYNCS.PHASECHK.TRANS64.TRYWAIT P0, [UR31+0x140], R5 ;  /* 0x00014005ff0075a7 */ /* 0x000ea4000800111f */
[----:B--2-4-:R-:W-:Y:S05]  /*4eb0*/  @!P0 BRA `(.L_x_92) ;  /* 0x0000004400408947 */ /* 0x014fea0003800000 */
.L_x_189:
[----:B--2---:R-:W2:Y:S01]  /*4ec0*/  LDS.128 R4, [UR31+0x180] ;  /* 0x0001801fff047984 */ /* 0x004ea20008000c00 */
[----:B------:R-:W-:Y:S01]  /*4ed0*/  UISETP.GE.AND UP0, UPT, UR39, 0x1, UPT ;  /* 0x000000012700788c */ /* 0x000fe2000bf06270 */
[----:B------:R-:W-:Y:S01]  /*4ee0*/  @!PT LDS RZ, [RZ] ;  /* 0x00000000fffff984 */ /* 0x000fe20000000800 */
[----:B------:R-:W-:Y:S01]  /*4ef0*/  @!PT LDS RZ, [RZ] ;  /* 0x00000000fffff984 */ /* 0x000fe20000000800 */
[----:B------:R-:W-:Y:S01]  /*4f00*/  @!PT LDS RZ, [RZ] ;  /* 0x00000000fffff984 */ /* 0x000fe20000000800 */
[----:B------:R-:W-:Y:S01]  /*4f10*/  @!PT LDS RZ, [RZ] ;  /* 0x00000000fffff984 */ /* 0x000fe20000000800 */
[----:B------:R4:W-:Y:S06]  /*4f20*/  MEMBAR.ALL.CTA ;  /* 0x0000000000007992 */ /* 0x0009ec0000008000 */
[----:B----4-:R-:W4:Y:S02]  /*4f30*/  FENCE.VIEW.ASYNC.S ;  /* 0x00000000000073c6 */ /* 0x010f240000000000 */
[----:B----4-:R-:W-:Y:S01]  /*4f40*/  SYNCS.ARRIVE.TRANS64.RED.A1T0 RZ, [UR46], RZ ;  /* 0x000000ffffff79a7 */ /* 0x010fe2000810042e */
[----:B--2---:R-:W-:Y:S11]  /*4f50*/  LOP3.LUT P0, RZ, R6, 0x1, RZ, 0xc0, !PT ;  /* 0x0000000106ff7812 */ /* 0x004ff6000780c0ff */
[----:B------:R-:W-:Y:S02]  /*4f60*/  @!UPT UIADD3 URZ, UPT, UPT, URZ, URZ, URZ ;  /* 0x000000fffffff290 */ /* 0x000fe4000fffe0ff */
[----:B------:R-:W-:Y:S01]  /*4f70*/  VOTEU.ANY UP2, P0 ;  /* 0x0000000000ff7886 */ /* 0x000fe20000040100 */
[----:B------:R-:W-:Y:S11]  /*4f80*/  PLOP3.LUT P0, PT, PT, PT, UP2, 0x80, 0x8 ;  /* 0x000000000008781c */ /* 0x000ff60003f0f028 */
[----:B------:R-:W-:Y:S02]  /*4f90*/  @!UPT UIADD3 URZ, UPT, UPT, URZ, URZ, URZ ;  /* 0x000000fffffff290 */ /* 0x000fe4000fffe0ff */
[----:B------:R-:W-:Y:S02]  /*4fa0*/  @P0 MOV R2, R4 ;  /* 0x0000000400020202 */ /* 0x000fe40000000f00 */
[----:B------:R-:W-:Y:S02]  /*4fb0*/  @P0 LOP3.LUT R0, R5, 0xffff, RZ, 0xc0, !PT ;  /* 0x0000ffff05000812 */ /* 0x000fe400078ec0ff */
[----:B------:R-:W-:Y:S02]  /*4fc0*/  @P0 R2UR UR5, R2 ;  /* 0x00000000020502ca */ /* 0x000fe400000e0000 */
[----:B------:R-:W-:Y:S11]  /*4fd0*/  @P0 R2UR UR4, R0 ;  /* 0x00000000000402ca */ /* 0x000ff600000e0000 */
[----:B------:R-:W-:Y:S02]  /*4fe0*/  @UP2 UMOV UR15, UR5 ;  /* 0x00000005000f2c82 */ /* 0x000fe40008000000 */
[----:B------:R-:W-:Y:S01]  /*4ff0*/  @UP2 UMOV UR14, UR4 ;  /* 0x00000004000e2c82 */ /* 0x000fe20008000000 */
[----:B------:R-:W-:Y:S05]  /*5000*/  BRA.U !UP0, `(.L_x_93) ;  /* 0x0000000108c07547 */ /* 0x000fea000b800000 */
[----:B------:R-:W-:Y:S02]  /*5010*/  UP2UR UR18, UPR, URZ, 0x4 ;  /* 0x00000004ff127883 */ /* 0x000fe40008000000 */
[----:B------:R-:W-:Y:S02]  /*5020*/  UISETP.NE.AND UP2, UPT, UR42, 0x1, UPT ;  /* 0x000000012a00788c */ /* 0x000fe4000bf45270 */
[----:B------:R-:W-:Y:S02]  /*5030*/  UIMAD.WIDE.U32 UR6, UR14, UR43, URZ ;  /* 0x0000002b0e0672a5 */ /* 0x000fe4000f8e00ff */
[----:B------:R-:W-:Y:S02]  /*5040*/  UIMAD.WIDE.U32 UR10, UR15, UR40, URZ ;  /* 0x000000280f0a72a5 */ /* 0x000fe4000f8e00ff */
[----:B------:R-:W-:Y:S02]  /*5050*/  USEL UR4, UR33, UR47, !UP2 ;  /* 0x0000002f21047287 */ /* 0x000fe4000d000000 */
[----:B------:R-:W-:Y:S02]  /*5060*/  UISETP.NE.AND UP0, UPT, UR30, 0x1, UPT ;  /* 0x000000011e00788c */ /* 0x000fe4000bf05270 */
[----:B------:R-:W-:Y:S02]  /*5070*/  UP2UR UR19, UPR, URZ, 0x2 ;  /* 0x00000002ff137883 */ /* 0x000fe40008000000 */
[----:B------:R-:W-:Y:S02]  /*5080*/  UISETP.NE.AND UP1, UPT, UR39, 0x1, UPT ;  /* 0x000000012700788c */ /* 0x000fe4000bf25270 */
[----:B-1----:R-:W-:Y:S02]  /*5090*/  UIMAD.WIDE.U32 UR12, UR4, UR22, URZ ;  /* 0x00000016040c72a5 */ /* 0x002fe4000f8e00ff */
[----:B------:R-:W-:Y:S01]  /*50a0*/  USEL UR9, UR38, UR52, !UP0 ;  /* 0x0000003426097287 */ /* 0x000fe2000c000000 */
[----:B------:R-:W-:Y:S01]  /*50b0*/  UMOV UR6, UR7 ;  /* 0x0000000700067c82 */ /* 0x000fe20008000000 */
[----:B------:R-:W-:Y:S01]  /*50c0*/  UMOV UR5, UR11 ;  /* 0x0000000b00057c82 */ /* 0x000fe20008000000 */
[----:B------:R-:W-:Y:S02]  /*50d0*/  USHF.R.U32.HI UR7, URZ, UR54, UR6 ;  /* 0x00000036ff077299 */ /* 0x000fe40008011606 */
[----:B------:R-:W-:Y:S02]  /*50e0*/  USHF.R.U32.HI UR6, URZ, UR41, UR5 ;  /* 0x00000029ff067299 */ /* 0x000fe40008011605 */
[----:B------:R-:W-:Y:S02]  /*50f0*/  UIMAD.WIDE.U32 UR16, UR9, UR22, URZ ;  /* 0x00000016091072a5 */ /* 0x000fe4000f8e00ff */
[----:B------:R-:W-:Y:S02]  /*5100*/  USEL UR8, UR14, UR7, !UP2 ;  /* 0x000000070e087287 */ /* 0x000fe4000d000000 */
[----:B------:R-:W-:Y:S02]  /*5110*/  UISETP.NE.AND UP2, UPT, UR18, URZ, UPT ;  /* 0x000000ff1200728c */ /* 0x000fe4000bf45270 */
[----:B------:R-:W-:Y:S01]  /*5120*/  UIMAD.WIDE.U32 UR10, UR8, UR22, URZ ;  /* 0x00000016080a72a5 */ /* 0x000fe2000f8e00ff */
[----:B------:R-:W-:Y:S02]  /*5130*/  UMOV UR5, UR13 ;  /* 0x0000000d00057c82 */ /* 0x000fe40008000000 */
[----:B------:R-:W-:Y:S03]  /*5140*/  @UP1 USHF.R.U32.HI UR4, URZ, UR23, UR5 ;  /* 0x00000017ff041299 */ /* 0x000fe60008011605 */
[----:B------:R-:W-:Y:S01]  /*5150*/  UMOV UR5, UR17 ;  /* 0x0000001100057c82 */ /* 0x000fe20008000000 */
[----:B------:R-:W-:Y:S02]  /*5160*/  UIMAD UR4, UR39, UR4, URZ ;  /* 0x00000004270472a4 */ /* 0x000fe4000f8e02ff */
[----:B------:R-:W-:Y:S02]  /*5170*/  @UP1 USHF.R.U32.HI UR9, URZ, UR23, UR5 ;  /* 0x00000017ff091299 */ /* 0x000fe40008011605 */
[----:B------:R-:W-:Y:S02]  /*5180*/  USEL UR5, UR15, UR6, !UP0 ;  /* 0x000000060f057287 */ /* 0x000fe4000c000000 */
[----:B------:R-:W-:Y:S02]  /*5190*/  UIMAD UR6, UR39, UR9, URZ ;  /* 0x00000009270672a4 */ /* 0x000fe4000f8e02ff */
[----:B------:R-:W-:Y:S03]  /*51a0*/  UISETP.GE.AND UP0, UPT, UR8, UR4, UPT ;  /* 0x000000040800728c */ /* 0x000fe6000bf06270 */
[----:B------:R-:W-:Y:S01]  /*51b0*/  UMOV UR4, UR11 ;  /* 0x0000000b00047c82 */ /* 0x000fe20008000000 */
[----:B------:R-:W-:Y:S02]  /*51c0*/  UISETP.GE.OR UP0, UPT, UR5, UR6, UP0 ;  /* 0x000000060500728c */ /* 0x000fe40008706670 */
[----:B------:R-:W-:Y:S02]  /*51d0*/  USHF.R.U32.HI UR4, URZ, UR23, UR4 ;  /* 0x00000017ff047299 */ /* 0x000fe40008011604 */
[----:B------:R-:W-:Y:S02]  /*51e0*/  UIMAD.WIDE.U32 UR6, UR5, UR22, URZ ;  /* 0x00000016050672a5 */ /* 0x000fe4000f8e00ff */
[----:B------:R-:W-:Y:S04]  /*51f0*/  USEL UR10, UR8, UR4, !UP1 ;  /* 0x00000004080a7287 */ /* 0x000fe8000c800000 */
[----:B------:R-:W-:Y:S01]  /*5200*/  UIADD3 UR11, UPT, UPT, -UR10, URZ, URZ ;  /* 0x000000ff0a0b7290 */ /* 0x000fe2000fffe1ff */
[----:B------:R-:W-:Y:S01]  /*5210*/  @!UP0 UMOV UR4, UR7 ;  /* 0x0000000700048c82 */ /* 0x000fe20008000000 */
[----:B------:R-:W-:Y:S02]  /*5220*/  UIADD3 UR7, UPT, UPT, -UR8, URZ, URZ ;  /* 0x000000ff08077290 */ /* 0x000fe4000fffe1ff */
[----:B------:R-:W-:Y:S02]  /*5230*/  @!UP0 USHF.R.U32.HI UR4, URZ, UR23, UR4 ;  /* 0x00000017ff048299 */ /* 0x000fe40008011604 */
[----:B------:R-:W-:Y:S02]  /*5240*/  UIMAD UR6, UR39, UR11, UR8 ;  /* 0x0000000b270672a4 */ /* 0x000fe4000f8e0208 */
[----:B------:R-:W-:Y:S02]  /*5250*/  @!UP0 USEL UR4, UR5, UR4, !UP1 ;  /* 0x0000000405048287 */ /* 0x000fe4000c800000 */
[----:B------:R-:W-:Y:S02]  /*5260*/  UISETP.NE.AND UP1, UPT, UR19, URZ, UPT ;  /* 0x000000ff1300728c */ /* 0x000fe4000bf25270 */
[----:B------:R-:W-:Y:S02]  /*5270*/  @!UP0 UIMAD UR6, UR9, UR6, UR4 ;  /* 0x00000006090682a4 */ /* 0x000fe4000f8e0204 */
[----:B------:R-:W-:Y:S02]  /*5280*/  @!UP0 UIADD3 UR9, UPT, UPT, UR10, -UR4, URZ ;  /* 0x800000040a098290 */ /* 0x000fe4000fffe0ff */
[----:B------:R-:W-:Y:S02]  /*5290*/  UIADD3 UR4, UPT, UPT, -UR5, URZ, URZ ;  /* 0x000000ff05047290 */ /* 0x000fe4000fffe1ff */
[----:B------:R-:W-:Y:S03]  /*52a0*/  @!UP0 UIMAD UR8, UR9, UR39, UR5 ;  /* 0x00000027090882a4 */ /* 0x000fe6000f8e0205 */
[----:B------:R-:W-:Y:S01]  /*52b0*/  @!UP0 UMOV UR5, UR6 ;  /* 0x0000000600058c82 */ /* 0x000fe20008000000 */
[----:B------:R-:W-:Y:S02]  /*52c0*/  UIMAD UR6, UR30, UR4, UR15 ;  /* 0x000000041e0672a4 */ /* 0x000fe4000f8e020f */
[----:B------:R-:W-:Y:S02]  /*52d0*/  UIMAD UR4, UR42, UR7, UR14 ;  /* 0x000000072a0472a4 */ /* 0x000fe4000f8e020e */
[----:B------:R-:W-:Y:S02]  /*52e0*/  UIMAD UR15, UR5, UR30, UR6 ;  /* 0x0000001e050f72a4 */ /* 0x000fe4000f8e0206 */
[----:B------:R-:W-:Y:S11]  /*52f0*/  UIMAD UR14, UR8, UR42, UR4 ;  /* 0x0000002a080e72a4 */ /* 0x000ff6000f8e0204 */
[----:B------:R-:W-:Y:S01]  /*5300*/  @!UPT UIADD3 URZ, UPT, UPT, URZ, URZ, URZ ;  /* 0x000000fffffff290 */ /* 0x000fe2000fffe0ff */
.L_x_93:
[----:B------:R-:W2:Y:S01]  /*5310*/  @!UP3 LDCU.128 UR8, c[0x0][0xb10] ;  /* 0x00016200ff08b7ac */ /* 0x000ea20008000c00 */
[----:B------:R-:W-:Y:S04]  /*5320*/  ISETP.NE.U32.AND P1, PT, RZ, UR34, PT ;  /* 0x00000022ff007c0c */ /* 0x000fe8000bf25070 */
[----:B------:R-:W-:Y:S01]  /*5330*/  ISETP.NE.AND.EX P1, PT, RZ, UR35, PT, P1 ;  /* 0x00000023ff007c0c */ /* 0x000fe2000bf25310 */
[----:B------:R-:W4:Y:S01]  /*5340*/  @!UP3 LDCU UR5, c[0x0][0xb0c] ;  /* 0x00016180ff05b7ac */ /* 0x000f220008000800 */
[----:B------:R-:W-:Y:S02]  /*5350*/  USHF.L.U32 UR26, UR20, 0x6, URZ ;  /* 0x00000006141a7899 */ /* 0x000fe400080006ff */
[----:B--2---:R-:W-:Y:S07]  /*5360*/  UIMAD.WIDE.U32 UR6, UR15, UR8, URZ ;  /* 0x000000080f0672a5 */ /* 0x004fee000f8e00ff */
[----:B------:R-:W-:Y:S01]  /*5370*/  @!UP3 UMOV UR4, UR7 ;  /* 0x000000070004bc82 */ /* 0x000fe20008000000 */
[----:B----4-:R-:W-:Y:S02]  /*5380*/  @!UP3 UISETP.NE.AND UP0, UPT, UR5, 0x1, UPT ;  /* 0x000000010500b88c */ /* 0x010fe4000bf05270 */
[----:B------:R-:W-:Y:S02]  /*5390*/  @!UP3 USHF.R.U32.HI UR4, URZ, UR9, UR4 ;  /* 0x00000009ff04b299 */ /* 0x000fe40008011604 */
[----:B------:R-:W-:Y:S02]  /*53a0*/  UIMAD.WIDE.U32 UR6, UR14, UR11, URZ ;  /* 0x0000000b0e0672a5 */ /* 0x000fe4000f8e00ff */
[----:B------:R-:W-:Y:S02]  /*53b0*/  @!UP3 USEL UR8, UR15, UR4, !UP0 ;  /* 0x000000040f08b287 */ /* 0x000fe4000c000000 */
[----:B------:R-:W-:Y:S03]  /*53c0*/  @!UP3 UISETP.NE.AND UP0, UPT, UR10, 0x1, UPT ;  /* 0x000000010a00b88c */ /* 0x000fe6000bf05270 */
[----:B------:R-:W-:Y:S02]  /*53d0*/  @!UP3 UMOV UR6, UR7 ;  /* 0x000000070006bc82 */ /* 0x000fe40008000000 */
[----:B------:R-:W2:Y:S02]  /*53e0*/  @!UP3 LDCU UR4, c[0x0][0xb20] ;  /* 0x00016400ff04b7ac */ /* 0x000ea40008000800 */
[----:B--2---:R-:W-:Y:S04]  /*53f0*/  @!UP3 USHF.R.U32.HI UR6, URZ, UR4, UR6 ;  /* 0x00000004ff06b299 */ /* 0x004fe80008011606 */
[----:B------:R-:W-:Y:S04]  /*5400*/  @!UP3 USEL UR6, UR14, UR6, !UP0 ;  /* 0x000000060e06b287 */ /* 0x000fe8000c000000 */
[----:B------:R-:W-:Y:S02]  /*5410*/  @!UP3 UIADD3 UR4, UPT, UPT, -UR8, UR6, URZ ;  /* 0x000000060804b290 */ /* 0x000fe4000fffe1ff */
[----:B------:R-:W-:Y:S02]  /*5420*/  @!UP3 UIADD3 UR6, UPT, UPT, UR8, -UR6, URZ ;  /* 0x800000060806b290 */ /* 0x000fe4000fffe0ff */
[----:B------:R-:W-:Y:S02]  /*5430*/  @!UP3 UIMAD UR15, UR4, UR5, UR15 ;  /* 0x00000005040fb2a4 */ /* 0x000fe4000f8e020f */
[----:B------:R-:W-:Y:S01]  /*5440*/  @!UP3 UIMAD UR14, UR6, UR10, UR14 ;  /* 0x0000000a060eb2a4 */ /* 0x000fe2000f8e020e */
[----:B------:R-:W-:Y:S11]  /*5450*/  BRA.U UP4, `(.L_x_94) ;  /* 0x0000000104107547 */ /* 0x000ff6000b800000 */
[----:B------:R-:W-:Y:S04]  /*5460*/  MOV R0, UR53 ;  /* 0x0000003500007c02 */ /* 0x000fe80008000f00 */
[----:B------:R-:W-:Y:S04]  /*5470*/  SHF.L.U32 R13, R0, 0x1f, RZ ;  /* 0x0000001f000d7819 */ /* 0x000fe800000006ff */
[----:B------:R-:W2:Y:S02]  /*5480*/  SYNCS.PHASECHK.TRANS64.TRYWAIT P2, [UR31+0x138], R13 ;  /* 0x0001380dff0075a7 */ /* 0x000ea4000804111f */
[----:B--2---:R-:W-:Y:S05]  /*5490*/  @!P2 BRA `(.L_x_95) ;  /* 0x0000003c00e0a947 */ /* 0x004fea0003800000 */
.L_x_94:
[----:B------:R-:W-:Y:S05]  /*54a0*/  BRA.U !UP6, `(.L_x_96) ;  /* 0x000000010e387547 */ /* 0x000fea000b800000 */
[----:B------:R-:W-:Y:S01]  /*54b0*/  UPLOP3.LUT UP1, UPT, UPT, UPT, UP5, 0x80, 0x8 ;  /* 0x000000000008789c */ /* 0x000fe20003f2f050 */
[----:B--2---:R-:W-:Y:S01]  /*54c0*/  HFMA2 R0, -RZ, RZ, 0, 5.9604644775390625e-08 ;  /* 0x00000001ff007431 */ /* 0x004fe200000001ff */
[----:B------:R-:W2:Y:S01]  /*54d0*/  LDCU.64 UR8, c[0x0][0x358] ;  /* 0x00006b00ff0877ac */ /* 0x000ea20008000a00 */
[----:B------:R-:W-:Y:S03]  /*54e0*/  IMAD.MOV.U32 R56, RZ, RZ, 0x1 ;  /* 0x00000001ff387424 */ /* 0x000fe600078e00ff */
[----:B------:R-:W-:Y:S05]  /*54f0*/  PLOP3.LUT P2, PT, PT, PT, UP1, 0x80, 0x8 ;  /* 0x000000000008781c */ /* 0x000fea0003f4f018 */
[----:B------:R-:W4:Y:S01]  /*5500*/  @UP1 LDCU.64 UR4, c[0x0][0x888] ;  /* 0x00011100ff0417ac */ /* 0x000f220008000a00 */
[----:B------:R-:W-:Y:S07]  /*5510*/  @UP1 UIMAD UR6, UR45, UR34, URZ ;  /* 0x000000222d0612a4 */ /* 0x000fee000f8e02ff */
[----:B------:R-:W-:Y:S01]  /*5520*/  @!P2 PRMT R56, R0, 0x7610, R56 ;  /* 0x000076100038a816 */ /* 0x000fe20000000038 */
[----:B----4-:R-:W-:Y:S06]  /*5530*/  @UP1 UIMAD.WIDE UR4, UR6, 0x4, UR4 ;  /* 0x00000004060418a5 */ /* 0x010fec000f8e0204 */
[----:B------:R-:W-:Y:S01]  /*5540*/  IMAD.U32 R12, RZ, RZ, UR4 ;  /* 0x00000004ff0c7e24 */ /* 0x000fe2000f8e00ff */
[----:B------:R-:W-:Y:S04]  /*5550*/  MOV R13, UR5 ;  /* 0x00000005000d7c02 */ /* 0x000fe80008000f00 */
[----:B------:R-:W4:Y:S01]  /*5560*/  @!UP1 LDCU UR4, c[0x0][0x880] ;  /* 0x00011000ff0497ac */ /* 0x000f220008000800 */
[----:B--2--5:R2:W5:Y:S02]  /*5570*/  @P2 LDG.E R27, desc[UR8][R12.64] ;  /* 0x000000080c1b2981 */ /* 0x024564000c1e1900 */
[----:B--2-4-:R-:W-:Y:S07]  /*5580*/  @!P2 IMAD.U32 R27, RZ, RZ, UR4 ;  /* 0x00000004ff1bae24 */ /* 0x014fee000f8e00ff */
.L_x_96:
[----:B-----5:R-:W-:Y:S01]  /*5590*/  @!P1 FSETP.EQ.AND P3, PT, R27, RZ, PT ;  /* 0x000000ff1b00920b */ /* 0x020fe20003f62000 */
[----:B------:R-:W-:Y:S01]  /*55a0*/  @!UPT UIADD3 URZ, UPT, UPT, URZ, URZ, URZ ;  /* 0x000000fffffff290 */ /* 0x000fe2000fffe0ff */
[----:B------:R-:W-:Y:S11]  /*55b0*/  @!P1 BRA `(.L_x_97) ;  /* 0x0000000000149947 */ /* 0x000ff60003800000 */
[----:B------:R-:W-:Y:S02]  /*55c0*/  LOP3.LUT P1, RZ, R56, 0xff, RZ, 0xc0, !PT ;  /* 0x000000ff38ff7812 */ /* 0x000fe4000782c0ff */
[----:B------:R-:W-:Y:S04]  /*55d0*/  PLOP3.LUT P3, PT, PT, PT, UP1, 0x80, 0x8 ;  /* 0x000000000008781c */ /* 0x000fe80003f6f018 */
[----:B------:R-:W-:Y:S07]  /*55e0*/  PLOP3.LUT P3, PT, P3, PT, PT, 0x8, 0x80 ;  /* 0x000000000080781c */ /* 0x000fee0001f6e170 */
[----:B------:R-:W-:Y:S11]  /*55f0*/  @P1 FSETP.EQ.AND P3, PT, R27, RZ, PT ;  /* 0x000000ff1b00120b */ /* 0x000ff60003f62000 */
[----:B------:R-:W-:Y:S02]  /*5600*/  @!UPT UIADD3 URZ, UPT, UPT, URZ, URZ, URZ ;  /* 0x000000fffffff290 */ /* 0x000fe4000fffe0ff */
.L_x_97:
[----:B------:R-:W-:Y:S01]  /*5610*/  ULEA UR7, UR32, UR31, 0x3 ;  /* 0x0000001f20077291 */ /* 0x000fe2000f8e18ff */
[----:B--2---:R-:W-:Y:S01]  /*5620*/  SHF.L.U32 R13, R9, 0x1f, RZ ;  /* 0x0000001f090d7819 */ /* 0x004fe200000006ff */
[----:B------:R-:W-:Y:S02]  /*5630*/  USHF.L.U32 UR27, UR44, 0x6, URZ ;  /* 0x000000062c1b7899 */ /* 0x000fe400080006ff */
[----:B------:R-:W-:Y:S02]  /*5640*/  UISETP.NE.AND UP0, UPT, UR48, 0x1, UPT ;  /* 0x000000013000788c */ /* 0x000fe4000bf05270 */
[----:B------:R-:W-:Y:S01]  /*5650*/  UIMAD.WIDE.U32 UR4, UR27, UR49, URZ ;  /* 0x000000311b0472a5 */ /* 0x000fe2000f8e00ff */
[----:B------:R-:W-:Y:S02]  /*5660*/  ELECT P2, URZ, PT ;  /* 0x0000000000ff782f */ /* 0x000fe40003840000 */
[----:B------:R-:W2:Y:S02]  /*5670*/  SYNCS.PHASECHK.TRANS64.TRYWAIT P1, [UR7+0x118], R13 ;  /* 0x0001180dff0075a7 */ /* 0x000ea40008021107 */
[----:B------:R-:W-:Y:S02]  /*5680*/  PLOP3.LUT P2, PT, P3, P2, PT, 0xf2, 0x2f ;  /* 0x00000000002f781c */ /* 0x000fe40001f45e72 */
[----:B------:R-:W-:Y:S02]  /*5690*/  UMOV UR4, UR5 ;  /* 0x0000000500047c82 */ /* 0x000fe40008000000 */
[----:B------:R-:W-:Y:S04]  /*56a0*/  USHF.R.U32.HI UR4, URZ, UR50, UR4 ;  /* 0x00000032ff047299 */ /* 0x000fe80008011604 */
[----:B------:R-:W-:Y:S02]  /*56b0*/  USEL UR28, UR27, UR4, !UP0 ;  /* 0x000000041b1c7287 */ /* 0x000fe4000c000000 */
[----:B------:R-:W-:Y:S02]  /*56c0*/  UISETP.NE.AND UP0, UPT, UR51, 0x1, UPT ;  /* 0x000000013300788c */ /* 0x000fe4000bf05270 */
[----:B---3--:R-:W-:Y:S07]  /*56d0*/  UIMAD.WIDE.U32 UR4, UR28, UR36, URZ ;  /* 0x000000241c0472a5 */ /* 0x008fee000f8e00ff */
[----:B------:R-:W-:Y:S02]  /*56e0*/  UMOV UR4, UR5 ;  /* 0x0000000500047c82 */ /* 0x000fe40008000000 */
[----:B------:R-:W-:Y:S04]  /*56f0*/  USHF.R.U32.HI UR4, URZ, UR37, UR4 ;  /* 0x00000025ff047299 */ /* 0x000fe80008011604 */
[----:B------:R-:W-:Y:S02]  /*5700*/  USEL UR29, UR28, UR4, !UP0 ;  /* 0x000000041c1d7287 */ /* 0x000fe4000c000000 */
[----:B------:R-:W-:Y:S02]  /*5710*/  UIADD3 UR4, UPT, UPT, -UR28, URZ, URZ ;  /* 0x000000ff1c047290 */ /* 0x000fe4000fffe1ff */
[----:B------:R-:W-:Y:S02]  /*5720*/  UIADD3 UR5, UPT, UPT, -UR29, URZ, URZ ;  /* 0x000000ff1d057290 */ /* 0x000fe4000fffe1ff */
[----:B------:R-:W-:Y:S02]  /*5730*/  UIMAD UR27, UR48, UR4, UR27 ;  /* 0x00000004301b72a4 */ /* 0x000fe4000f8e021b */
[----:B------:R-:W-:Y:S01]  /*5740*/  UIMAD UR28, UR51, UR5, UR28 ;  /* 0x00000005331c72a4 */ /* 0x000fe2000f8e021c */
[----:B--2---:R-:W-:Y:S11]  /*5750*/  @!P1 BRA `(.L_x_98) ;  /* 0x0000003c00489947 */ /* 0x004ff60003800000 */
.L_x_192:
[----:B------:R-:W3:Y:S01]  /*5760*/  S2UR UR18, SR_CgaCtaId ;  /* 0x00000000001279c3 */ /* 0x000ee20000008800 */
[----:B------:R-:W-:Y:S01]  /*5770*/  VOTEU.ALL UP0, P2 ;  /* 0x0000000000ff7886 */ /* 0x000fe20001000000 */
[----:B------:R-:W-:Y:S01]  /*5780*/  @!P2 IADD3 R2, P1, PT, R10, 0x580, RZ ;  /* 0x000005800a02a810 */ /* 0x000fe20007f3e0ff */
[----:B------:R-:W-:Y:S01]  /*5790*/  UIADD3 UR25, UPT, UPT, UR7, 0x100, URZ ;  /* 0x0000010007197890 */ /* 0x000fe2000fffe0ff */
[----:B------:R-:W-:Y:S01]  /*57a0*/  @P0 SHF.R.U32.HI R4, RZ, 0x10, R5 ;  /* 0x00000010ff040819 */ /* 0x000fe20000011605 */
[----:B------:R-:W-:Y:S01]  /*57b0*/  UMOV UR11, UR27 ;  /* 0x0000001b000b7c82 */ /* 0x000fe20008000000 */
[----:B------:R-:W-:Y:S01]  /*57c0*/  @!UP0 ULEA UR4, UR32, UR31, 0xd ;  /* 0x0000001f20048291 */ /* 0x000fe2000f8e68ff */
[----:B--2---:R-:W-:Y:S01]  /*57d0*/  @!P2 IMAD.X R0, RZ, RZ, R11, P1 ;  /* 0x000000ffff00a224 */ /* 0x004fe200008e060b */
[----:B------:R-:W-:Y:S01]  /*57e0*/  @!UP0 UPRMT UR5, URZ, 0x40, URZ ;  /* 0x00000040ff058896 */ /* 0x000fe200080000ff */
[----:B------:R-:W-:Y:S01]  /*57f0*/  @P0 R2UR UR45, R4 ;  /* 0x00000000042d02ca */ /* 0x000fe200000e0000 */
[----:B------:R-:W-:Y:S02]  /*5800*/  @!UP0 UIADD3 UR24, UPT, UPT, UR4, 0x200, URZ ;  /* 0x0000020004188890 */ /* 0x000fe4000fffe0ff */
[----:B------:R-:W-:Y:S02]  /*5810*/  @!UP0 UIADD3 UR8, UPT, UPT, UR4, 0x1200, URZ ;  /* 0x0000120004088890 */ /* 0x000fe4000fffe0ff */
[----:B------:R-:W-:Y:S02]  /*5820*/  UIADD3 UR4, UPT, UPT, UR32, 0x1, URZ ;  /* 0x0000000120047890 */ /* 0x000fe4000fffe0ff */
[----:B------:R-:W-:Y:S02]  /*5830*/  @!UP0 UIADD3 UR10, UPT, UPT, UR26, 0x20, URZ ;  /* 0x000000201a0a8890 */ /* 0x000fe4000fffe0ff */
[----:B------:R-:W-:Y:S01]  /*5840*/  @!UP0 UPRMT UR16, UR5, 0x5410, URZ ;  /* 0x0000541005108896 */ /* 0x000fe200080000ff */
[----:B------:R-:W-:Y:S01]  /*5850*/  @!P2 R2UR UR5, R2 ;  /* 0x000000000205a2ca */ /* 0x000fe200000e0000 */
[----:B------:R-:W-:Y:S01]  /*5860*/  UISETP.NE.AND UP0, UPT, UR4, 0x3, UPT ;  /* 0x000000030400788c */ /* 0x000fe2000bf05270 */
[----:B------:R-:W-:Y:S01]  /*5870*/  UMOV UR12, UR28 ;  /* 0x0000001c000c7c82 */ /* 0x000fe20008000000 */
[----:B------:R-:W-:Y:S02]  /*5880*/  UMOV UR13, UR29 ;  /* 0x0000001d000d7c82 */ /* 0x000fe40008000000 */
[----:B------:R-:W-:Y:S01]  /*5890*/  USEL UR6, UR4, URZ, UP0 ;  /* 0x000000ff04067287 */ /* 0x000fe20008000000 */
[----:B------:R-:W-:Y:S01]  /*58a0*/  @!P2 R2UR UR4, R0 ;  /* 0x000000000004a2ca */ /* 0x000fe200000e0000 */
[----:B------:R-:W-:Y:S01]  /*58b0*/  USEL UR17, URZ, 0x1, UP0 ;  /* 0x00000001ff117887 */ /* 0x000fe20008000000 */
[----:B------:R-:W-:Y:S01]  /*58c0*/  @!P2 IMAD.MOV.U32 R0, RZ, RZ, 0x2000 ;  /* 0x00002000ff00a424 */ /* 0x000fe200078e00ff */
[----:B------:R-:W-:Y:S01]  /*58d0*/  VOTEU.ALL UP0, P2 ;  /* 0x0000000000ff7886 */ /* 0x000fe20001000000 */
[----:B------:R-:W-:Y:S03]  /*58e0*/  UMOV UR9, UR25 ;  /* 0x0000001900097c82 */ /* 0x000fe60008000000 */
[----:B------:R-:W-:Y:S01]  /*58f0*/  IMAD.U32 R14, RZ, RZ, UR5 ;  /* 0x00000005ff0e7e24 */ /* 0x000fe2000f8e00ff */
[----:B------:R-:W-:Y:S04]  /*5900*/  LOP3.LUT R9, R9, UR17, RZ, 0x3c, !PT ;  /* 0x0000001109097c12 */ /* 0x000fe8000f8e3cff */
[----:B------:R-:W-:Y:S01]  /*5910*/  SHF.L.U32 R12, R9, 0x1f, RZ ;  /* 0x0000001f090c7819 */ /* 0x000fe200000006ff */
[----:B------:R-:W-:Y:S01]  /*5920*/  IMAD.U32 R15, RZ, RZ, UR4 ;  /* 0x00000004ff0f7e24 */ /* 0x000fe2000f8e00ff */
[----:B------:R-:W-:Y:S04]  /*5930*/  @!P2 R2UR UR4, R14 ;  /* 0x000000000e04a2ca */ /* 0x000fe800000e0000 */
[----:B------:R-:W-:Y:S11]  /*5940*/  @!P2 R2UR UR5, R15 ;  /* 0x000000000f05a2ca */ /* 0x000ff600000e0000 */
[----:B------:R-:W-:Y:S02]  /*5950*/  @!UPT UIADD3 URZ, UPT, UPT, URZ, URZ, URZ ;  /* 0x000000fffffff290 */ /* 0x000fe4000fffe0ff */
[----:B------:R-:W-:Y:S01]  /*5960*/  @!UP0 UTMALDG.4D.IM2COL [UR24], [UR4], UR16 ;  /* 0x00000018040083b4 */ /* 0x000fe20008058010 */
[----:B------:R-:W-:Y:S05]  /*5970*/  VOTEU.ALL UP0, P2 ;  /* 0x0000000000ff7886 */ /* 0x000fea0001000000 */
[----:B------:R3:W-:Y:S01]  /*5980*/  @!UP0 UTMALDG.4D.IM2COL [UR8], [UR4], UR16 ;  /* 0x00000008040083b4 */ /* 0x0007e20008058010 */
[----:B------:R2:W-:Y:S01]  /*5990*/  @!P2 SYNCS.ARRIVE.TRANS64.RED.A0TR RZ, [UR7+0x100], R0 ;  /* 0x00010000ffffa9a7 */ /* 0x0005e20008300407 */
[----:B---3--:R-:W-:Y:S02]  /*59a0*/  UPRMT UR4, UR18, 0x654, UR25 ;  /* 0x0000065412047896 */ /* 0x008fe40008000019 */
[----:B------:R-:W-:Y:S07]  /*59b0*/  ULEA UR5, UR6, UR31, 0x3 ;  /* 0x0000001f06057291 */ /* 0x000fee000f8e18ff */
[----:B------:R-:W-:Y:S02]  /*59c0*/  SYNCS.ARRIVE.TRANS64.RED.A1T0 RZ, [UR4], RZ ;  /* 0x000000ffffff79a7 */ /* 0x000fe40008100404 */
[----:B------:R-:W3:Y:S02]  /*59d0*/  SYNCS.PHASECHK.TRANS64.TRYWAIT P1, [UR5+0x118], R12 ;  /* 0x0001180cff0075a7 */ /* 0x000ee40008021105 */
[----:B--23--:R-:W-:Y:S05]  /*59e0*/  @!P1 BRA `(.L_x_99) ;  /* 0x0000003800bc9947 */ /* 0x00cfea0003800000 */
.L_x_194:
[----:B------:R-:W-:Y:S01]  /*59f0*/  UIADD3 UR17, UPT, UPT, UR5, 0x100, URZ ;  /* 0x0000010005117890 */ /* 0x000fe2000fffe0ff */
[----:B------:R-:W3:Y:S01]  /*5a00*/  S2UR UR56, SR_CgaCtaId ;  /* 0x00000000003879c3 */ /* 0x000ee20000008800 */
[----:B------:R-:W-:Y:S01]  /*5a10*/  UPLOP3.LUT UP4, UPT, UPT, UPT, UPT, 0x80, 0x8 ;  /* 0x000000000008789c */ /* 0x000fe20003f8f070 */
[----:B------:R-:W-:Y:S01]  /*5a20*/  @!P2 IADD3 R2, P0, PT, R10, 0x580, RZ ;  /* 0x000005800a02a810 */ /* 0x000fe20007f1e0ff */
[----:B------:R-:W-:Y:S01]  /*5a30*/  UMOV UR19, UR27 ;  /* 0x0000001b00137c82 */ /* 0x000fe20008000000 */
[----:B------:R-:W-:Y:S01]  /*5a40*/  UMOV UR20, UR28 ;  /* 0x0000001c00147c82 */ /* 0x000fe20008000000 */
[----:B------:R-:W-:Y:S01]  /*5a50*/  UMOV UR21, UR29 ;  /* 0x0000001d00157c82 */ /* 0x000fe20008000000 */
[----:B------:R-:W-:Y:S01]  /*5a60*/  UMOV UR11, UR27 ;  /* 0x0000001b000b7c82 */ /* 0x000fe20008000000 */
[----:B------:R-:W-:Y:S01]  /*5a70*/  UMOV UR12, UR28 ;  /* 0x0000001c000c7c82 */ /* 0x000fe20008000000 */
[----:B------:R-:W-:Y:S01]  /*5a80*/  UMOV UR13, UR29 ;  /* 0x0000001d000d7c82 */ /* 0x000fe20008000000 */
[----:B------:R-:W-:Y:S01]  /*5a90*/  UMOV UR9, UR17 ;  /* 0x0000001100097c82 */ /* 0x000fe20008000000 */
[----:B------:R-:W-:Y:S01]  /*5aa0*/  VOTEU.ALL UP0, P2 ;  /* 0x0000000000ff7886 */ /* 0x000fe20001000000 */
[----:B------:R-:W-:Y:S01]  /*5ab0*/  @!P2 IMAD.X R0, RZ, RZ, R11, P0 ;  /* 0x000000ffff00a224 */ /* 0x000fe200000e060b */
[----:B------:R-:W-:Y:S02]  /*5ac0*/  R2UR UR55, R58 ;  /* 0x000000003a3772ca */ /* 0x000fe400000e0000 */
[----:B------:R-:W-:Y:S01]  /*5ad0*/  R2UR UR44, R59 ;  /* 0x000000003b2c72ca */ /* 0x000fe200000e0000 */
[----:B------:R-:W-:Y:S01]  /*5ae0*/  @!UP0 ULEA UR4, UR6, UR31, 0xd ;  /* 0x0000001f06048291 */ /* 0x000fe2000f8e68ff */
[----:B------:R-:W-:Y:S01]  /*5af0*/  LOP3.LUT R8, R8, 0x1, RZ, 0x3c, !PT ;  /* 0x0000000108087812 */ /* 0x000fe200078e3cff */
[----:B------:R-:W-:Y:S02]  /*5b00*/  @!UP0 UPRMT UR7, URZ, 0x40, URZ ;  /* 0x00000040ff078896 */ /* 0x000fe400080000ff */
[----:B------:R-:W-:Y:S02]  /*5b10*/  @!UP0 UIADD3 UR16, UPT, UPT, UR4, 0x200, URZ ;  /* 0x0000020004108890 */ /* 0x000fe4000fffe0ff */
[----:B------:R-:W-:Y:S02]  /*5b20*/  @!UP0 UIADD3 UR8, UPT, UPT, UR4, 0x1200, URZ ;  /* 0x0000120004088890 */ /* 0x000fe4000fffe0ff */
[----:B------:R-:W-:Y:S01]  /*5b30*/  UIADD3 UR4, UPT, UPT, UR6, 0x1, URZ ;  /* 0x0000000106047890 */ /* 0x000fe2000fffe0ff */
[----:B------:R-:W-:Y:S01]  /*5b40*/  @!P2 R2UR UR6, R2 ;  /* 0x000000000206a2ca */ /* 0x000fe200000e0000 */
[----:B------:R-:W-:Y:S02]  /*5b50*/  @!UP0 UIADD3 UR18, UPT, UPT, UR26, 0x10, URZ ;  /* 0x000000101a128890 */ /* 0x000fe4000fffe0ff */
[----:B------:R-:W-:Y:S02]  /*5b60*/  @!UP0 UIADD3 UR10, UPT, UPT, UR26, 0x30, URZ ;  /* 0x000000301a0a8890 */ /* 0x000fe4000fffe0ff */
[----:B------:R-:W-:Y:S02]  /*5b70*/  @!UP0 UPRMT UR24, UR7, 0x5410, URZ ;  /* 0x0000541007188896 */ /* 0x000fe400080000ff */
[----:B------:R-:W-:Y:S02]  /*5b80*/  UISETP.NE.AND UP0, UPT, UR4, 0x3, UPT ;  /* 0x000000030400788c */ /* 0x000fe4000bf05270 */
[----:B------:R-:W-:Y:S02]  /*5b90*/  UIADD3 UR44, UPT, UPT, UR15, UR44, URZ ;  /* 0x0000002c0f2c7290 */ /* 0x000fe4000fffe0ff */
[----:B------:R-:W-:Y:S01]  /*5ba0*/  USEL UR32, UR4, URZ, UP0 ;  /* 0x000000ff04207287 */ /* 0x000fe20008000000 */
[----:B------:R-:W-:Y:S01]  /*5bb0*/  @!P2 R2UR UR4, R0 ;  /* 0x000000000004a2ca */ /* 0x000fe200000e0000 */
[----:B------:R-:W-:Y:S01]  /*5bc0*/  IMAD.U32 R4, RZ, RZ, UR6 ;  /* 0x00000006ff047e24 */ /* 0x000fe2000f8e00ff */
[----:B------:R-:W-:Y:S02]  /*5bd0*/  USEL UR25, URZ, 0x1, UP0 ;  /* 0x00000001ff197887 */ /* 0x000fe40008000000 */
[----:B------:R-:W-:Y:S02]  /*5be0*/  VOTEU.ALL UP0, P2 ;  /* 0x0000000000ff7886 */ /* 0x000fe40001000000 */
[----:B------:R-:W-:Y:S02]  /*5bf0*/  @!P2 R2UR UR6, R4 ;  /* 0x000000000406a2ca */ /* 0x000fe400000e0000 */
[----:B------:R-:W-:Y:S05]  /*5c00*/  LOP3.LUT R9, R9, UR25, RZ, 0x3c, !PT ;  /* 0x0000001909097c12 */ /* 0x000fea000f8e3cff */
[----:B--2---:R-:W-:Y:S01]  /*5c10*/  IMAD.U32 R5, RZ, RZ, UR4 ;  /* 0x00000004ff057e24 */ /* 0x004fe2000f8e00ff */
[----:B---3--:R-:W-:Y:S04]  /*5c20*/  UPRMT UR4, UR56, 0x654, UR17 ;  /* 0x0000065438047896 */ /* 0x008fe80008000011 */
[----:B------:R-:W-:Y:S11]  /*5c30*/  @!P2 R2UR UR7, R5 ;  /* 0x000000000507a2ca */ /* 0x000ff600000e0000 */
[----:B------:R-:W-:Y:S02]  /*5c40*/  @!UPT UIADD3 URZ, UPT, UPT, URZ, URZ, URZ ;  /* 0x000000fffffff290 */ /* 0x000fe4000fffe0ff */
[----:B------:R2:W-:Y:S01]  /*5c50*/  @!UP0 UTMALDG.4D.IM2COL [UR16], [UR6], UR24 ;  /* 0x00000010060083b4 */ /* 0x0005e20008058018 */
[----:B------:R-:W-:Y:S05]  /*5c60*/  VOTEU.ALL UP0, P2 ;  /* 0x0000000000ff7886 */ /* 0x000fea0001000000 */
[----:B------:R4:W-:Y:S01]  /*5c70*/  @!UP0 UTMALDG.4D.IM2COL [UR8], [UR6], UR24 ;  /* 0x00000008060083b4 */ /* 0x0009e20008058018 */
[----:B------:R4:W-:Y:S01]  /*5c80*/  @!P2 SYNCS.ARRIVE.TRANS64.RED.A0TR RZ, [UR5+0x100], R3 ;  /* 0x00010003ffffa9a7 */ /* 0x0009e20008300405 */
[----:B------:R-:W-:Y:S01]  /*5c90*/  SYNCS.ARRIVE.TRANS64.RED.A1T0 RZ, [UR4], RZ ;  /* 0x000000ffffff79a7 */ /* 0x000fe20008100404 */
[----:B--2---:R-:W-:Y:S01]  /*5ca0*/  UIADD3 UR20, UPT, UPT, UR14, UR55, URZ ;  /* 0x000000370e147290 */ /* 0x004fe2000fffe0ff */
[----:B------:R-:W-:Y:S11]  /*5cb0*/  BRA.U UP2, `(.L_x_100) ;  /* 0xfffffff102747547 */ /* 0x000ff6000b83ffff */
[----:B------:R-:W-:Y:S01]  /*5cc0*/  UIADD3 UR31, UPT, UPT, UR31, 0x118, URZ ;  /* 0x000001181f1f7890 */ /* 0x000fe2000fffe0ff */
[----:B----4-:R-:W-:-:S03]  /*5cd0*/  SHF.L.U32 R3, R9, 0x1f, RZ ;  /* 0x0000001f09037819 */ /* 0x010fc600000006ff */
[----:B------:R-:W-:-:S09]  /*5ce0*/  ULEA UR4, UR32, UR31, 0x3 ;  /* 0x0000001f20047291 */ /* 0x000fd2000f8e18ff */
[----:B------:R-:W2:Y:S02]  /*5cf0*/  SYNCS.PHASECHK.TRANS64.TRYWAIT P0, [UR4], R3 ;  /* 0x00000003ff0075a7 */ /* 0x000ea40008001104 */
[----:B--2---:R-:W-:Y:S05]  /*5d00*/  @!P0 BRA `(.L_x_101) ;  /* 0x00000038000c8947 */ /* 0x004fea0003800000 */
.L_x_196:
[----:B------:R-:W-:-:S04]  /*5d10*/  UIADD3 UR4, UPT, UPT, UR32, 0x1, URZ ;  /* 0x0000000120047890 */ /* 0x000fc8000fffe0ff */
[----:B------:R-:W-:-:S04]  /*5d20*/  UISETP.NE.AND UP0, UPT, UR4, 0x3, UPT ;  /* 0x000000030400788c */ /* 0x000fc8000bf05270 */
[----:B------:R-:W-:Y:S02]  /*5d30*/  USEL UR6, URZ, 0x1, UP0 ;  /* 0x00000001ff067887 */ /* 0x000fe40008000000 */
[----:B------:R-:W-:-:S04]  /*5d40*/  USEL UR4, UR4, URZ, UP0 ;  /* 0x000000ff04047287 */ /* 0x000fc80008000000 */
[----:B------:R-:W-:Y:S01]  /*5d50*/  ULEA UR5, UR4, UR31, 0x3 ;  /* 0x0000001f04057291 */ /* 0x000fe2000f8e18ff */
[----:B------:R-:W-:-:S04]  /*5d60*/  LOP3.LUT R9, R9, UR6, RZ, 0x3c, !PT ;  /* 0x0000000609097c12 */ /* 0x000fc8000f8e3cff */
[----:B--2---:R-:W-:-:S04]  /*5d70*/  SHF.L.U32 R3, R9, 0x1f, RZ ;  /* 0x0000001f09037819 */ /* 0x004fc800000006ff */
[----:B------:R-:W2:Y:S02]  /*5d80*/  SYNCS.PHASECHK.TRANS64.TRYWAIT P0, [UR5], R3 ;  /* 0x00000003ff0075a7 */ /* 0x000ea40008001105 */
[----:B--2---:R-:W-:Y:S05]  /*5d90*/  @!P0 BRA `(.L_x_102) ;  /* 0x0000003800008947 */ /* 0x004fea0003800000 */
.L_x_198:
[----:B------:R-:W-:-:S04]  /*5da0*/  UIADD3 UR4, UPT, UPT, UR4, 0x1, URZ ;  /* 0x0000000104047890 */ /* 0x000fc8000fffe0ff */
[----:B------:R-:W-:-:S04]  /*5db0*/  UISETP.NE.AND UP0, UPT, UR4, 0x3, UPT ;  /* 0x000000030400788c */ /* 0x000fc8000bf05270 */
[----:B------:R-:W-:Y:S02]  /*5dc0*/  USEL UR5, URZ, 0x1, UP0 ;  /* 0x00000001ff057887 */ /* 0x000fe40008000000 */
[----:B------:R-:W-:-:S04]  /*5dd0*/  USEL UR4, UR4, URZ, UP0 ;  /* 0x000000ff04047287 */ /* 0x000fc80008000000 */
[----:B------:R-:W-:Y:S01]  /*5de0*/  ULEA UR4, UR4, UR31, 0x3 ;  /* 0x0000001f04047291 */ /* 0x000fe2000f8e18ff */
[----:B--2---:R-:W-:-:S04]  /*5df0*/  LOP3.LUT R3, R9, UR5, RZ, 0x3c, !PT ;  /* 0x0000000509037c12 */ /* 0x004fc8000f8e3cff */
[----:B------:R-:W-:Y:S01]  /*5e00*/  SHF.L.U32 R3, R3, 0x1f, RZ ;  /* 0x0000001f03037819 */ /* 0x000fe200000006ff */
[----:B------:R-:W-:-:S07]  /*5e10*/  IMAD.U32 R0, RZ, RZ, UR4 ;  /* 0x00000004ff007e24 */ /* 0x000fce000f8e00ff */
.L_x_103:
[----:B--2---:R2:W3:Y:S02]  /*5e20*/  SYNCS.PHASECHK.TRANS64.TRYWAIT P0, [R0+URZ], R3 ;  /* 0x00000003000075a7 */ /* 0x0044e400080011ff */
[----:B---3--:R-:W-:Y:S05]  /*5e30*/  @!P0 NANOSLEEP.SYNCS 0x989680 ;  /* 0x009896800000895d */ /* 0x008fea0003900000 */
[----:B------:R-:W3:Y:S02]  /*5e40*/  @!P0 SYNCS.PHASECHK.TRANS64 P0, [R0+URZ], R3 ;  /* 0x00000003000085a7 */ /* 0x000ee400080010ff */
[----:B-1-3--:R-:W-:Y:S05]  /*5e50*/  @P0 EXIT ;  /* 0x000000000000094d */ /* 0x00afea0003800000 */
[----:B------:R-:W-:Y:S05]  /*5e60*/  BRA `(.L_x_103) ;  /* 0xfffffffc00ec7947 */ /* 0x000fea000383ffff */
.L_x_91:
[----:B------:R-:W-:-:S06]  /*5e70*/  UISETP.GE.AND UP0, UPT, UR18, 0x4, UPT ;  /* 0x000000041200788c */ /* 0x000fcc000bf06270 */
[----:B------:R-:W-:-:S13]  /*5e80*/  PLOP3.LUT P0, PT, PT, PT, UP0, 0x80, 0x8 ;  /* 0x000000000008781c */ /* 0x000fda0003f0f008 */
[----:B-1----:R-:W-:Y:S05]  /*5e90*/  @!P0 EXIT ;  /* 0x000000000000894d */ /* 0x002fea0003800000 */
[----:B------:R-:W1:Y:S08]  /*5ea0*/  S2UR UR4, SR_CgaCtaId ;  /* 0x00000000000479c3 */ /* 0x000e700000008800 */
[----:B------:R-:W-:Y:S01]  /*5eb0*/  BAR.SYNC.DEFER_BLOCKING 0x6, 0xa0 ;  /* 0x0182800000007b1d */ /* 0x000fe20000010000 */
[C---:B------:R-:W-:Y:S01]  /*5ec0*/  IMAD.SHL.U32 R0, R61.reuse, 0x10, RZ ;  /* 0x000000103d007824 */ /* 0x040fe200078e00ff */
[----:B------:R-:W-:Y:S01]  /*5ed0*/  LOP3.LUT R67, R61, 0x60, RZ, 0xc0, !PT ;  /* 0x000000603d437812 */ /* 0x000fe200078ec0ff */
[----:B------:R-:W-:Y:S01]  /*5ee0*/  IMAD.SHL.U32 R3, R57, 0x200, RZ ;  /* 0x0000020039037824 */ /* 0x000fe200078e00ff */
[C---:B------:R-:W-:Y:S01]  /*5ef0*/  LOP3.LUT R62, R61.reuse, 0x2, RZ, 0xc0, !PT ;  /* 0x000000023d3e7812 */ /* 0x040fe200078ec0ff */
[C---:B------:R-:W-:Y:S01]  /*5f00*/  IMAD.SHL.U32 R5, R61.reuse, 0x2, RZ ;  /* 0x000000023d057824 */ /* 0x040fe200078e00ff */
[----:B------:R-:W-:Y:S01]  /*5f10*/  UMOV UR46, 0x400 ;  /* 0x00000400002e7882 */ /* 0x000fe20000000000 */
[C---:B------:R-:W-:Y:S01]  /*5f20*/  LOP3.LUT R66, R0.reuse, 0x590, RZ, 0xc0, !PT ;  /* 0x0000059000427812 */ /* 0x040fe200078ec0ff */
[----:B------:R-:W2:Y:S01]  /*5f30*/  LDC.64 R54, c[0x0][0x8b0] ;  /* 0x00022c00ff367b82 */ /* 0x000ea20000000a00 */
[----:B------:R-:W-:Y:S01]  /*5f40*/  LOP3.LUT R0, R0, 0x60, RZ, 0xc0, !PT ;  /* 0x0000006000007812 */ /* 0x000fe200078ec0ff */
[----:B------:R-:W-:Y:S01]  /*5f50*/  IMAD.U32 R23, R61, 0x10000, RZ ;  /* 0x000100003d177824 */ /* 0x000fe200078e00ff */
[----:B------:R-:W-:Y:S01]  /*5f60*/  LOP3.LUT R66, R66, 0x200, R3, 0xf8, !PT ;  /* 0x0000020042427812 */ /* 0x000fe200078ef803 */
[----:B------:R-:W-:Y:S01]  /*5f70*/  IMAD.MOV.U32 R22, RZ, RZ, RZ ;  /* 0x000000ffff167224 */ /* 0x000fe200078e00ff */
[----:B------:R-:W-:Y:S01]  /*5f80*/  LOP3.LUT R5, R0, 0xc, R5, 0xf8, !PT ;  /* 0x0000000c00057812 */ /* 0x000fe200078ef805 */
[----:B------:R-:W-:Y:S01]  /*5f90*/  IMAD.SHL.U32 R0, R57, 0x200000, RZ ;  /* 0x0020000039007824 */ /* 0x000fe200078e00ff */
[----:B------:R-:W-:Y:S01]  /*5fa0*/  LOP3.LUT R61, R61, 0x4, RZ, 0xc0, !PT ;  /* 0x000000043d3d7812 */ /* 0x000fe200078ec0ff */
[----:B------:R-:W3:Y:S01]  /*5fb0*/  LDC.64 R52, c[0x0][0x8a8] ;  /* 0x00022a00ff347b82 */ /* 0x000ee20000000a00 */
[----:B------:R-:W-:Y:S01]  /*5fc0*/  LOP3.LUT R66, R66, R5, RZ, 0xfc, !PT ;  /* 0x0000000542427212 */ /* 0x000fe200078efcff */
[----:B------:R-:W-:Y:S01]  /*5fd0*/  IMAD.MOV.U32 R64, RZ, RZ, RZ ;  /* 0x000000ffff407224 */ /* 0x000fe200078e00ff */
[----:B------:R-:W-:Y:S01]  /*5fe0*/  LOP3.LUT R0, R0, 0x200000, RZ, 0xc0, !PT ;  /* 0x0020000000007812 */ /* 0x000fe200078ec0ff */
[----:B------:R-:W-:Y:S01]  /*5ff0*/  IMAD.MOV.U32 R63, RZ, RZ, RZ ;  /* 0x000000ffff3f7224 */ /* 0x000fe200078e00ff */
[----:B------:R-:W-:Y:S01]  /*6000*/  IADD3 R65, PT, PT, -R61, 0x2, RZ ;  /* 0x000000023d417810 */ /* 0x000fe20007ffe1ff */
[----:B------:R-:W-:Y:S01]  /*6010*/  IMAD.MOV R62, RZ, RZ, -R62 ;  /* 0x000000ffff3e7224 */ /* 0x000fe200078e0a3e */
[----:B-1----:R-:W-:Y:S01]  /*6020*/  ULEA UR46, UR4, UR46, 0x18 ;  /* 0x0000002e042e7291 */ /* 0x002fe2000f8ec0ff */
[----:B------:R-:W-:Y:S01]  /*6030*/  LOP3.LUT R23, R0, 0x400000, R23, 0xf8, !PT ;  /* 0x0040000000177812 */ /* 0x000fe200078ef817 */
[----:B------:R-:W1:Y:S01]  /*6040*/  LDCU.64 UR4, c[0x0][0xa90] ;  /* 0x00015200ff0477ac */ /* 0x000e620008000a00 */
[----:B------:R-:W-:-:S02]  /*6050*/  IMAD.MOV R61, RZ, RZ, -R61 ;  /* 0x000000ffff3d7224 */ /* 0x000fc400078e0a3d */
[----:B------:R-:W-:Y:S01]  /*6060*/  IMAD.SHL.U32 R65, R65, 0x10, RZ ;  /* 0x0000001041417824 */ /* 0x000fe200078e00ff */
[----:B------:R-:W4:Y:S03]  /*6070*/  LDCU UR59, c[0x0][0x370] ;  /* 0x00006e00ff3b77ac */ /* 0x000f260008000800 */
[----:B------:R-:W4:Y:S01]  /*6080*/  LDS R2, [UR46+0x190] ;  /* 0x0001902eff027984 */ /* 0x000f220008000800 */
[----:B------:R-:W2:Y:S01]  /*6090*/  LDCU UR42, c[0x0][0xb0c] ;  /* 0x00016180ff2a77ac */ /* 0x000ea20008000800 */
[----:B------:R-:W2:Y:S01]  /*60a0*/  LDCU UR38, c[0x0][0xb30] ;  /* 0x00016600ff2677ac */ /* 0x000ea20008000800 */
[----:B------:R-:W2:Y:S01]  /*60b0*/  LDCU.64 UR56, c[0x0][0x888] ;  /* 0x00011100ff3877ac */ /* 0x000ea20008000a00 */
[----:B-1----:R-:W-:Y:S01]  /*60c0*/  IMAD.U32 R69, RZ, RZ, UR4 ;  /* 0x00000004ff457e24 */ /* 0x002fe2000f8e00ff */
[----:B------:R-:W-:Y:S01]  /*60d0*/  MOV R68, UR5 ;  /* 0x0000000500447c02 */ /* 0x000fe20008000f00 */
[----:B------:R-:W-:Y:S01]  /*60e0*/  UIADD3 UR4, UPT, UPT, UR46, 0x200, URZ ;  /* 0x000002002e047890 */ /* 0x000fe2000fffe0ff */
[----:B------:R-:W1:Y:S05]  /*60f0*/  LDCU.64 UR40, c[0x0][0xb28] ;  /* 0x00016500ff2877ac */ /* 0x000e6a0008000a00 */
[----:B------:R-:W-:Y:S01]  /*6100*/  MOV R0, UR4 ;  /* 0x0000000400007c02 */ /* 0x000fe20008000f00 */
[----:B------:R-:W1:Y:S01]  /*6110*/  LDCU.64 UR62, c[0x0][0x890] ;  /* 0x00011200ff3e77ac */ /* 0x000e620008000a00 */
[----:B------:R-:W-:Y:S01]  /*6120*/  LEA R66, R66, UR4, 0x2 ;  /* 0x0000000442427c11 */ /* 0x000fe2000f8e10ff */
[----:B------:R-:W1:Y:S01]  /*6130*/  LDCU.128 UR52, c[0x0][0xb10] ;  /* 0x00016200ff3477ac */ /* 0x000e620008000c00 */
[----:B------:R-:W1:Y:S01]  /*6140*/  LDCU UR58, c[0x0][0x374] ;  /* 0x00006e80ff3a77ac */ /* 0x000e620008000800 */
[----:B------:R-:W-:Y:S01]  /*6150*/  UMOV UR51, 0x1 ;  /* 0x0000000100337882 */ /* 0x000fe20000000000 */
[----:B------:R-:W-:Y:S01]  /*6160*/  UMOV UR48, URZ ;  /* 0x000000ff00307c82 */ /* 0x000fe20008000000 */
[----:B------:R-:W-:Y:S01]  /*6170*/  UMOV UR50, URZ ;  /* 0x000000ff00327c82 */ /* 0x000fe20008000000 */
[----:B------:R-:W-:Y:S01]  /*6180*/  UMOV UR49, URZ ;  /* 0x000000ff00317c82 */ /* 0x000fe20008000000 */
[C---:B----4-:R-:W-:Y:S01]  /*6190*/  VIADD R3, R2.reuse, 0x20 ;  /* 0x0000002002037836 */ /* 0x050fe20000000000 */
[----:B------:R-:W-:-:S04]  /*61a0*/  LOP3.LUT R2, R2, 0xffff, RZ, 0xc0, !PT ;  /* 0x0000ffff02027812 */ /* 0x000fc800078ec0ff */
[----:B------:R-:W-:-:S05]  /*61b0*/  LOP3.LUT R3, R3, 0xffff, RZ, 0xc0, !PT ;  /* 0x0000ffff03037812 */ /* 0x000fca00078ec0ff */
[----:B-123--:R4:W-:Y:S02]  /*61c0*/  STL.64 [R1], R2 ;  /* 0x0000000201007387 */ /* 0x00e9e40000100a00 */
.L_x_134:
[----:B----4-:R-:W-:Y:S04]  /*61d0*/  SHF.L.U32 R3, R63, 0x1f, RZ ;  /* 0x0000001f3f037819 */ /* 0x010fe800000006ff */
[----:B-1----:R-:W1:Y:S02]  /*61e0*/  SYNCS.PHASECHK.TRANS64.TRYWAIT P0, [UR46+0x140], R3 ;  /* 0x00014003ff0075a7 */ /* 0x002e64000800112e */
[----:B-12---:R-:W-:Y:S05]  /*61f0*/  @!P0 BRA `(.L_x_104) ;  /* 0x0000003400008947 */ /* 0x006fea0003800000 */
.L_x_200:
[----:B------:R-:W-:Y:S01]  /*6200*/  LEA R2, R22, UR43, 0x2 ;  /* 0x0000002b16027c11 */ /* 0x000fe2000f8e10ff */
        /* <DEDUP_REMOVED lines=9> */
[----:B------:R-:W-:Y:S09]  /*62a0*/  UPRMT UR4, URZ, 0x654, UR4 ;  /* 0x00000654ff047896 */ /* 0x000ff20008000004 */
[----:B---3--:R-:W-:Y:S01]  /*62b0*/  SYNCS.ARRIVE.TRANS64.RED.A1T0 RZ, [UR4], RZ ;  /* 0x000000ffffff79a7 */ /* 0x008fe20008100404 */
[----:B------:R-:W5:Y:S01]  /*62c0*/  LDL R2, [R2] ;  /* 0x0000000002027983 */ /* 0x000f620000100800 */
[----:B--2---:R-:W-:Y:S11]  /*62d0*/  LOP3.LUT P0, RZ, R6, 0x1, RZ, 0xc0, !PT ;  /* 0x0000000106ff7812 */ /* 0x004ff6000780c0ff */
[----:B------:R-:W-:Y:S02]  /*62e0*/  @!UPT UIADD3 URZ, UPT, UPT, URZ, URZ, URZ ;  /* 0x000000fffffff290 */ /* 0x000fe4000fffe0ff */
[----:B------:R-:W-:Y:S01]  /*62f0*/  VOTEU.ANY UP1, P0 ;  /* 0x0000000000ff7886 */ /* 0x000fe20000020100 */
[----:B------:R-:W-:Y:S01]  /*6300*/  PLOP3.LUT P0, PT, PT, PT, UP1, 0x80, 0x8 ;  /* 0x000000000008781c */ /* 0x000fe20003f0f018 */
[----:B------:R-:W-:Y:S11]  /*6310*/  UP2UR UR60, UPR, URZ, 0x2 ;  /* 0x00000002ff3c7883 */ /* 0x000ff60008000000 */
[----:B------:R-:W-:Y:S01]  /*6320*/  @!UPT UIADD3 URZ, UPT, UPT, URZ, URZ, URZ ;  /* 0x000000fffffff290 */ /* 0x000fe2000fffe0ff */
[----:B-1----:R-:W-:Y:S02]  /*6330*/  @P0 MOV R3, R4 ;  /* 0x0000000400030202 */ /* 0x002fe40000000f00 */
[----:B------:R-:W-:Y:S02]  /*6340*/  @P0 LOP3.LUT R0, R5, 0xffff, RZ, 0xc0, !PT ;  /* 0x0000ffff05000812 */ /* 0x000fe400078ec0ff */
[----:B------:R-:W-:Y:S02]  /*6350*/  @P0 R2UR UR5, R3 ;  /* 0x00000000030502ca */ /* 0x000fe400000e0000 */
[----:B------:R-:W-:Y:S11]  /*6360*/  @P0 R2UR UR4, R0 ;  /* 0x00000000000402ca */ /* 0x000ff600000e0000 */
[----:B------:R-:W-:Y:S02]  /*6370*/  @UP1 UMOV UR37, UR5 ;  /* 0x0000000500251c82 */ /* 0x000fe40008000000 */
[----:B------:R-:W-:Y:S01]  /*6380*/  @UP1 UMOV UR36, UR4 ;  /* 0x0000000400241c82 */ /* 0x000fe20008000000 */
[----:B------:R-:W-:Y:S05]  /*6390*/  BRA.U !UP0, `(.L_x_105) ;  /* 0x0000000108cc7547 */ /* 0x000fea000b800000 */
[----:B------:R-:W1:Y:S01]  /*63a0*/  LDCU UR9, c[0x0][0xb20] ;  /* 0x00016400ff0977ac */ /* 0x000e620008000800 */
[----:B------:R-:W-:Y:S02]  /*63b0*/  UIMAD.WIDE.U32 UR4, UR58, UR55, URZ ;  /* 0x000000373a0472a5 */ /* 0x000fe4000f8e00ff */
[----:B------:R-:W-:Y:S02]  /*63c0*/  UIMAD.WIDE.U32 UR6, UR59, UR52, URZ ;  /* 0x000000343b0672a5 */ /* 0x000fe4000f8e00ff */
[----:B------:R-:W-:Y:S02]  /*63d0*/  UIMAD.WIDE.U32 UR10, UR36, UR55, URZ ;  /* 0x00000037240a72a5 */ /* 0x000fe4000f8e00ff */
[----:B------:R-:W-:Y:S02]  /*63e0*/  UISETP.NE.AND UP0, UPT, UR54, 0x1, UPT ;  /* 0x000000013600788c */ /* 0x000fe4000bf05270 */
[----:B------:R-:W-:Y:S02]  /*63f0*/  UISETP.NE.AND UP1, UPT, UR42, 0x1, UPT ;  /* 0x000000012a00788c */ /* 0x000fe4000bf25270 */
[----:B------:R-:W-:Y:S02]  /*6400*/  UISETP.NE.AND UP2, UPT, UR39, 0x1, UPT ;  /* 0x000000012700788c */ /* 0x000fe4000bf45270 */
[----:B------:R-:W-:Y:S01]  /*6410*/  UIMAD.WIDE.U32 UR12, UR37, UR52, URZ ;  /* 0x00000034250c72a5 */ /* 0x000fe2000f8e00ff */
[----:B------:R-:W-:Y:S01]  /*6420*/  UMOV UR4, UR5 ;  /* 0x0000000500047c82 */ /* 0x000fe20008000000 */
[----:B------:R-:W-:Y:S01]  /*6430*/  UMOV UR6, UR11 ;  /* 0x0000000b00067c82 */ /* 0x000fe20008000000 */
[----:B-1----:R-:W-:Y:S03]  /*6440*/  USHF.R.U32.HI UR8, URZ, UR9, UR4 ;  /* 0x00000009ff087299 */ /* 0x002fe60008011604 */
[----:B------:R-:W-:Y:S02]  /*6450*/  UMOV UR4, UR7 ;  /* 0x0000000700047c82 */ /* 0x000fe40008000000 */
[----:B------:R-:W-:Y:S02]  /*6460*/  USHF.R.U32.HI UR5, URZ, UR53, UR4 ;  /* 0x00000035ff057299 */ /* 0x000fe40008011604 */
[----:B------:R-:W-:Y:S02]  /*6470*/  USEL UR4, UR58, UR8, !UP0 ;  /* 0x000000083a047287 */ /* 0x000fe4000c000000 */
[----:B------:R-:W-:Y:S02]  /*6480*/  USHF.R.U32.HI UR8, URZ, UR9, UR6 ;  /* 0x00000009ff087299 */ /* 0x000fe40008011606 */
[----:B------:R-:W-:Y:S02]  /*6490*/  UIMAD.WIDE.U32 UR6, UR4, UR40, URZ ;  /* 0x00000028040672a5 */ /* 0x000fe4000f8e00ff */
[----:B------:R-:W-:Y:S02]  /*64a0*/  USEL UR9, UR59, UR5, !UP1 ;  /* 0x000000053b097287 */ /* 0x000fe4000c800000 */
[----:B------:R-:W-:Y:S02]  /*64b0*/  USEL UR8, UR36, UR8, !UP0 ;  /* 0x0000000824087287 */ /* 0x000fe4000c000000 */
[----:B------:R-:W-:Y:S01]  /*64c0*/  UIMAD.WIDE.U32 UR10, UR9, UR40, URZ ;  /* 0x00000028090a72a5 */ /* 0x000fe2000f8e00ff */
[----:B------:R-:W-:Y:S01]  /*64d0*/  UMOV UR6, UR7 ;  /* 0x0000000700067c82 */ /* 0x000fe20008000000 */
[----:B------:R-:W-:Y:S01]  /*64e0*/  UMOV UR5, UR13 ;  /* 0x0000000d00057c82 */ /* 0x000fe20008000000 */
[----:B------:R-:W-:Y:S02]  /*64f0*/  @UP2 USHF.R.U32.HI UR4, URZ, UR41, UR6 ;  /* 0x00000029ff042299 */ /* 0x000fe40008011606 */
[----:B------:R-:W-:Y:S02]  /*6500*/  USHF.R.U32.HI UR5, URZ, UR53, UR5 ;  /* 0x00000035ff057299 */ /* 0x000fe40008011605 */
[----:B------:R-:W-:Y:S02]  /*6510*/  UIMAD UR4, UR39, UR4, URZ ;  /* 0x00000004270472a4 */ /* 0x000fe4000f8e02ff */
[----:B------:R-:W-:Y:S02]  /*6520*/  USEL UR5, UR37, UR5, !UP1 ;  /* 0x0000000525057287 */ /* 0x000fe4000c800000 */
[----:B------:R-:W-:Y:S01]  /*6530*/  UISETP.GE.AND UP0, UPT, UR8, UR4, UPT ;  /* 0x000000040800728c */ /* 0x000fe2000bf06270 */
[----:B------:R-:W-:Y:S01]  /*6540*/  UMOV UR6, UR11 ;  /* 0x0000000b00067c82 */ /* 0x000fe20008000000 */
[----:B------:R-:W-:Y:S02]  /*6550*/  UIMAD.WIDE.U32 UR10, UR8, UR40, URZ ;  /* 0x00000028080a72a5 */ /* 0x000fe4000f8e00ff */
[----:B------:R-:W-:Y:S04]  /*6560*/  @UP2 USHF.R.U32.HI UR9, URZ, UR41, UR6 ;  /* 0x00000029ff092299 */ /* 0x000fe80008011606 */
[----:B------:R-:W-:Y:S01]  /*6570*/  UIMAD UR6, UR39, UR9, URZ ;  /* 0x00000009270672a4 */ /* 0x000fe2000f8e02ff */
[----:B------:R-:W-:Y:S03]  /*6580*/  UMOV UR4, UR11 ;  /* 0x0000000b00047c82 */ /* 0x000fe60008000000 */
[----:B------:R-:W-:Y:S02]  /*6590*/  UISETP.GE.OR UP0, UPT, UR5, UR6, UP0 ;  /* 0x000000060500728c */ /* 0x000fe40008706670 */
[----:B------:R-:W-:Y:S02]  /*65a0*/  USHF.R.U32.HI UR4, URZ, UR41, UR4 ;  /* 0x00000029ff047299 */ /* 0x000fe40008011604 */
[----:B------:R-:W-:Y:S02]  /*65b0*/  UIMAD.WIDE.U32 UR6, UR5, UR40, URZ ;  /* 0x00000028050672a5 */ /* 0x000fe4000f8e00ff */
[----:B------:R-:W-:Y:S02]  /*65c0*/  USEL UR11, UR8, UR4, !UP2 ;  /* 0x00000004080b7287 */ /* 0x000fe4000d000000 */
[----:B------:R-:W-:Y:S02]  /*65d0*/  UIADD3 UR6, UPT, UPT, -UR5, URZ, URZ ;  /* 0x000000ff05067290 */ /* 0x000fe4000fffe1ff */
[----:B------:R-:W-:Y:S02]  /*65e0*/  UIADD3 UR10, UPT, UPT, -UR11, URZ, URZ ;  /* 0x000000ff0b0a7290 */ /* 0x000fe4000fffe1ff */
[----:B------:R-:W-:Y:S02]  /*65f0*/  UIMAD UR6, UR42, UR6, UR37 ;  /* 0x000000062a0672a4 */ /* 0x000fe4000f8e0225 */
[----:B------:R-:W-:Y:S01]  /*6600*/  UIMAD UR10, UR39, UR10, UR8 ;  /* 0x0000000a270a72a4 */ /* 0x000fe2000f8e0208 */
[----:B------:R-:W-:Y:S01]  /*6610*/  @!UP0 UMOV UR4, UR7 ;  /* 0x0000000700048c82 */ /* 0x000fe20008000000 */
[----:B------:R-:W-:Y:S02]  /*6620*/  UIADD3 UR7, UPT, UPT, -UR8, URZ, URZ ;  /* 0x000000ff08077290 */ /* 0x000fe4000fffe1ff */
[----:B------:R-:W-:Y:S04]  /*6630*/  @!UP0 USHF.R.U32.HI UR4, URZ, UR41, UR4 ;  /* 0x00000029ff048299 */ /* 0x000fe80008011604 */
[----:B------:R-:W-:Y:S04]  /*6640*/  @!UP0 USEL UR4, UR5, UR4, !UP2 ;  /* 0x0000000405048287 */ /* 0x000fe8000d000000 */
[----:B------:R-:W-:Y:S02]  /*6650*/  @!UP0 UIMAD UR9, UR9, UR10, UR4 ;  /* 0x0000000a090982a4 */ /* 0x000fe4000f8e0204 */
[----:B------:R-:W-:Y:S02]  /*6660*/  @!UP0 UIADD3 UR10, UPT, UPT, UR11, -UR4, URZ ;  /* 0x800000040b0a8290 */ /* 0x000fe4000fffe0ff */
[----:B------:R-:W-:Y:S02]  /*6670*/  UIMAD UR4, UR54, UR7, UR36 ;  /* 0x00000007360472a4 */ /* 0x000fe4000f8e0224 */
[----:B------:R-:W-:Y:S03]  /*6680*/  @!UP0 UIMAD UR8, UR10, UR39, UR5 ;  /* 0x000000270a0882a4 */ /* 0x000fe6000f8e0205 */
[----:B------:R-:W-:Y:S02]  /*6690*/  @!UP0 UMOV UR5, UR9 ;  /* 0x0000000900058c82 */ /* 0x000fe40008000000 */
[----:B------:R-:W-:Y:S02]  /*66a0*/  UIMAD UR37, UR5, UR42, UR6 ;  /* 0x0000002a052572a4 */ /* 0x000fe4000f8e0206 */
[----:B------:R-:W-:Y:S11]  /*66b0*/  UIMAD UR36, UR8, UR54, UR4 ;  /* 0x00000036082472a4 */ /* 0x000ff6000f8e0204 */
[----:B------:R-:W-:Y:S01]  /*66c0*/  @!UPT UIADD3 URZ, UPT, UPT, URZ, URZ, URZ ;  /* 0x000000fffffff290 */ /* 0x000fe2000fffe0ff */
.L_x_105:
[----:B------:R-:W-:Y:S01]  /*66d0*/  UISETP.NE.AND UP0, UPT, UR38, 0x1, UPT ;  /* 0x000000012600788c */ /* 0x000fe2000bf05270 */
[----:B------:R-:W-:Y:S01]  /*66e0*/  @P0 SHF.R.U32.HI R4, RZ, 0x10, R5 ;  /* 0x00000010ff040819 */ /* 0x000fe20000011605 */
[----:B------:R-:W-:Y:S02]  /*66f0*/  UIADD3 UR11, UPT, UPT, UR46, 0x200, URZ ;  /* 0x000002002e0b7890 */ /* 0x000fe4000fffe0ff */
[----:B------:R-:W-:Y:S01]  /*6700*/  USHF.L.U32 UR47, UR20, 0x6, URZ ;  /* 0x00000006142f7899 */ /* 0x000fe200080006ff */
[----:B------:R-:W-:Y:S06]  /*6710*/  @P0 R2UR UR61, R4 ;  /* 0x00000000043d02ca */ /* 0x000fec00000e0000 */
[----:B------:R-:W1:Y:S01]  /*6720*/  @!UP0 LDCU.128 UR12, c[0x0][0xb10] ;  /* 0x00016200ff0c87ac */ /* 0x000e620008000c00 */
[----:B------:R-:W2:Y:S01]  /*6730*/  @!UP0 LDCU UR5, c[0x0][0xb0c] ;  /* 0x00016180ff0587ac */ /* 0x000ea20008000800 */
[----:B------:R-:W3:Y:S01]  /*6740*/  @!UP0 LDCU UR10, c[0x0][0xb20] ;  /* 0x00016400ff0a87ac */ /* 0x000ee20008000800 */
[----:B-1----:R-:W-:Y:S02]  /*6750*/  UIMAD.WIDE.U32 UR8, UR37, UR12, URZ ;  /* 0x0000000c250872a5 */ /* 0x002fe4000f8e00ff */
[----:B------:R-:W-:Y:S02]  /*6760*/  UIMAD.WIDE.U32 UR6, UR36, UR15, URZ ;  /* 0x0000000f240672a5 */ /* 0x000fe4000f8e00ff */
[----:B------:R-:W-:Y:S03]  /*6770*/  @!UP0 UISETP.NE.AND UP1, UPT, UR14, 0x1, UPT ;  /* 0x000000010e00888c */ /* 0x000fe6000bf25270 */
[----:B------:R-:W-:Y:S01]  /*6780*/  @!UP0 UMOV UR4, UR9 ;  /* 0x0000000900048c82 */ /* 0x000fe20008000000 */
[----:B--2---:R-:W-:Y:S02]  /*6790*/  @!UP0 UISETP.NE.AND UP2, UPT, UR5, 0x1, UPT ;  /* 0x000000010500888c */ /* 0x004fe4000bf45270 */
[----:B------:R-:W-:Y:S01]  /*67a0*/  @!UP0 USHF.R.U32.HI UR4, URZ, UR13, UR4 ;  /* 0x0000000dff048299 */ /* 0x000fe20008011604 */
[----:B------:R-:W-:Y:S02]  /*67b0*/  @!UP0 UMOV UR6, UR7 ;  /* 0x0000000700068c82 */ /* 0x000fe40008000000 */
[----:B---3--:R-:W-:Y:S02]  /*67c0*/  @!UP0 USHF.R.U32.HI UR6, URZ, UR10, UR6 ;  /* 0x0000000aff068299 */ /* 0x008fe40008011606 */
[----:B------:R-:W-:Y:S02]  /*67d0*/  @!UP0 USEL UR7, UR37, UR4, !UP2 ;  /* 0x0000000425078287 */ /* 0x000fe4000d000000 */
[----:B------:R-:W-:Y:S04]  /*67e0*/  @!UP0 USEL UR6, UR36, UR6, !UP1 ;  /* 0x0000000624068287 */ /* 0x000fe8000c800000 */
[----:B------:R-:W-:Y:S02]  /*67f0*/  @!UP0 UIADD3 UR4, UPT, UPT, -UR7, UR6, URZ ;  /* 0x0000000607048290 */ /* 0x000fe4000fffe1ff */
[----:B------:R-:W-:Y:S02]  /*6800*/  @!UP0 UIADD3 UR6, UPT, UPT, UR7, -UR6, URZ ;  /* 0x8000000607068290 */ /* 0x000fe4000fffe0ff */
[----:B------:R-:W-:Y:S02]  /*6810*/  @!UP0 UIMAD UR37, UR4, UR5, UR37 ;  /* 0x00000005042582a4 */ /* 0x000fe4000f8e0225 */
[----:B------:R-:W-:Y:S02]  /*6820*/  @!UP0 UIMAD UR36, UR6, UR14, UR36 ;  /* 0x0000000e062482a4 */ /* 0x000fe4000f8e0224 */
[----:B------:R-:W-:Y:S09]  /*6830*/  ULOP3.LUT UP0, URZ, UR11, 0x1b0, URZ, 0xc0, !UPT ;  /* 0x000001b00bff7892 */ /* 0x000ff2000f80c0ff */
[----:B------:R-:W-:Y:S05]  /*6840*/  BRA.U !UP0, `(.L_x_106) ;  /* 0x00000001087c7547 */ /* 0x000fea000b800000 */
[----:B------:R-:W1:Y:S01]  /*6850*/  LDCU.64 UR8, c[0x4][0x80] ;  /* 0x01001000ff0877ac */ /* 0x000e620008000a00 */
[----:B------:R-:W-:Y:S01]  /*6860*/  MOV R16, 0x0 ;  /* 0x0000000000107802 */ /* 0x000fe20000000f00 */
[----:B------:R-:W-:Y:S02]  /*6870*/  HFMA2 R12, -RZ, RZ, 0, 5.9604644775390625e-08 ;  /* 0x00000001ff0c7431 */ /* 0x000fe400000001ff */
[----:B------:R-:W-:Y:S01]  /*6880*/  IMAD.MOV.U32 R8, RZ, RZ, 0x70 ;  /* 0x00000070ff087424 */ /* 0x000fe200078e00ff */
[----:B------:R2:W3:Y:S01]  /*6890*/  LDC.64 R14, c[0x4][R16] ;  /* 0x01000000100e7b82 */ /* 0x0004e20000000a00 */
[----:B------:R-:W4:Y:S01]  /*68a0*/  LDCU.64 UR6, c[0x4][0x88] ;  /* 0x01001100ff0677ac */ /* 0x000f220008000a00 */
[----:B------:R-:W-:Y:S01]  /*68b0*/  IMAD.MOV.U32 R13, RZ, RZ, RZ ;  /* 0x000000ffff0d7224 */ /* 0x000fe200078e00ff */
[----:B------:R-:W2:Y:S01]  /*68c0*/  LDCU.64 UR4, c[0x4][0x8] ;  /* 0x01000100ff0477ac */ /* 0x000ea20008000a00 */
[----:B-1----:R-:W-:Y:S01]  /*68d0*/  MOV R5, UR9 ;  /* 0x0000000900057c02 */ /* 0x002fe20008000f00 */
[----:B------:R-:W-:Y:S01]  /*68e0*/  IMAD.U32 R4, RZ, RZ, UR8 ;  /* 0x00000008ff047e24 */ /* 0x000fe2000f8e00ff */
[----:B----4-:R-:W-:Y:S01]  /*68f0*/  MOV R7, UR7 ;  /* 0x0000000700077c02 */ /* 0x010fe20008000f00 */
[----:B------:R-:W-:Y:S01]  /*6900*/  IMAD.U32 R6, RZ, RZ, UR6 ;  /* 0x00000006ff067e24 */ /* 0x000fe2000f8e00ff */
[----:B--2---:R-:W-:Y:S01]  /*6910*/  MOV R11, UR5 ;  /* 0x00000005000b7c02 */ /* 0x004fe20008000f00 */
[----:B------:R-:W-:Y:S02]  /*6920*/  IMAD.U32 R10, RZ, RZ, UR4 ;  /* 0x00000004ff0a7e24 */ /* 0x000fe4000f8e00ff */
[----:B------:R-:W-:Y:S07]  /*6930*/  LEPC R20, `(.L_x_107) ;  /* 0x000000001014794e */ /* 0x000fee0000000000 */
[----:B---3-5:R-:W-:Y:S05]  /*6940*/  CALL.ABS.NOINC R14 ;  /* 0x000000000e007343 */ /* 0x028fea0003c00000 */
.L_x_107:
[----:B------:R-:W1:Y:S01]  /*6950*/  LDCU.64 UR8, c[0x4][0x80] ;  /* 0x01001000ff0877ac */ /* 0x000e620008000a00 */
[----:B------:R-:W2:Y:S01]  /*6960*/  LDC.64 R16, c[0x4][R16] ;  /* 0x0100000010107b82 */ /* 0x000ea20000000a00 */
[----:B------:R-:W-:Y:S02]  /*6970*/  HFMA2 R12, -RZ, RZ, 0, 5.9604644775390625e-08 ;  /* 0x00000001ff0c7431 */ /* 0x000fe400000001ff */
[----:B------:R-:W-:Y:S02]  /*6980*/  IMAD.MOV.U32 R8, RZ, RZ, 0x70 ;  /* 0x00000070ff087424 */ /* 0x000fe400078e00ff */
[----:B------:R-:W-:Y:S01]  /*6990*/  IMAD.MOV.U32 R13, RZ, RZ, RZ ;  /* 0x000000ffff0d7224 */ /* 0x000fe200078e00ff */
[----:B------:R-:W3:Y:S01]  /*69a0*/  LDCU.64 UR6, c[0x4][0x88] ;  /* 0x01001100ff0677ac */ /* 0x000ee20008000a00 */
[----:B------:R-:W4:Y:S01]  /*69b0*/  LDCU.64 UR4, c[0x4][0x8] ;  /* 0x01000100ff0477ac */ /* 0x000f220008000a00 */
[----:B-1----:R-:W-:Y:S02]  /*69c0*/  MOV R4, UR8 ;  /* 0x0000000800047c02 */ /* 0x002fe40008000f00 */
[----:B------:R-:W-:Y:S02]  /*69d0*/  MOV R5, UR9 ;  /* 0x0000000900057c02 */ /* 0x000fe40008000f00 */
[----:B---3--:R-:W-:Y:S01]  /*69e0*/  MOV R7, UR7 ;  /* 0x0000000700077c02 */ /* 0x008fe20008000f00 */
[----:B------:R-:W-:Y:S01]  /*69f0*/  IMAD.U32 R6, RZ, RZ, UR6 ;  /* 0x00000006ff067e24 */ /* 0x000fe2000f8e00ff */
[----:B----4-:R-:W-:Y:S01]  /*6a00*/  MOV R11, UR5 ;  /* 0x00000005000b7c02 */ /* 0x010fe20008000f00 */
[----:B------:R-:W-:Y:S02]  /*6a10*/  IMAD.U32 R10, RZ, RZ, UR4 ;  /* 0x00000004ff0a7e24 */ /* 0x000fe4000f8e00ff */
[----:B------:R-:W-:Y:S07]  /*6a20*/  LEPC R20, `(.L_x_106) ;  /* 0x000000001014794e */ /* 0x000fee0000000000 */
[----:B--2---:R-:W-:Y:S05]  /*6a30*/  CALL.ABS.NOINC R16 ;  /* 0x0000000010007343 */ /* 0x004fea0003c00000 */
.L_x_106:
[----:B------:R-:W-:Y:S01]  /*6a40*/  R2UR UR4, R60 ;  /* 0x000000003c0472ca */ /* 0x000fe200000e0000 */
[----:B------:R-:W-:Y:S01]  /*6a50*/  UISETP.NE.U32.AND UP0, UPT, UR62, URZ, UPT ;  /* 0x000000ff3e00728c */ /* 0x000fe2000bf05070 */
[----:B------:R-:W-:Y:S02]  /*6a60*/  ISETP.NE.U32.AND P4, PT, R54, RZ, PT ;  /* 0x000000ff3600720c */ /* 0x000fe40003f85070 */
[----:B------:R-:W-:Y:S01]  /*6a70*/  ISETP.NE.U32.AND P2, PT, RZ, UR56, PT ;  /* 0x00000038ff007c0c */ /* 0x000fe2000bf45070 */
[----:B------:R-:W-:Y:S01]  /*6a80*/  UISETP.NE.AND.EX UP1, UPT, UR63, URZ, UPT, UP0 ;  /* 0x000000ff3f00728c */ /* 0x000fe2000bf25300 */
[----:B------:R-:W-:Y:S01]  /*6a90*/  ISETP.NE.AND.EX P4, PT, R55, RZ, PT, P4 ;  /* 0x000000ff3700720c */ /* 0x000fe20003f85340 */
[----:B------:R-:W-:Y:S01]  /*6aa0*/  UPLOP3.LUT UP0, UPT, UPT, UPT, UPT, 0x40, 0x4 ;  /* 0x000000000004789c */ /* 0x000fe20003f0e870 */
[----:B------:R-:W-:Y:S05]  /*6ab0*/  ISETP.NE.AND.EX P2, PT, RZ, UR57, PT, P2 ;  /* 0x00000039ff007c0c */ /* 0x000fea000bf45320 */
[----:B------:R-:W-:Y:S06]  /*6ac0*/  UISETP.NE.AND UP2, UPT, UR4, URZ, UPT ;  /* 0x000000ff0400728c */ /* 0x000fec000bf45270 */
[----:B------:R-:W-:Y:S05]  /*6ad0*/  PLOP3.LUT P1, PT, PT, PT, UP2, 0x80, 0x8 ;  /* 0x000000000008781c */ /* 0x000fea0003f2f028 */
[----:B------:R-:W-:Y:S06]  /*6ae0*/  @UP2 UPLOP3.LUT UP0, UPT, UPT, UPT, UP1, 0x80, 0x8 ;  /* 0x000000000008289c */ /* 0x000fec0003f0f010 */
[----:B------:R-:W-:Y:S01]  /*6af0*/  PLOP3.LUT P0, PT, PT, PT, UP0, 0x80, 0x8 ;  /* 0x000000000008781c */ /* 0x000fe20003f0f008 */
[----:B------:R-:W-:Y:S01]  /*6b00*/  @!UPT UIADD3 URZ, UPT, UPT, URZ, URZ, URZ ;  /* 0x000000fffffff290 */ /* 0x000fe2000fffe0ff */
[----:B------:R-:W-:Y:S11]  /*6b10*/  BRA.U !UP1, `(.L_x_108) ;  /* 0x00000001093c7547 */ /* 0x000ff6000b800000 */
[----:B------:R-:W-:Y:S01]  /*6b20*/  UISETP.NE.U32.AND UP0, UPT, UR56, URZ, UPT ;  /* 0x000000ff3800728c */ /* 0x000fe2000bf05070 */
[----:B------:R-:W-:Y:S01]  /*6b30*/  HFMA2 R0, -RZ, RZ, 0, 5.9604644775390625e-08 ;  /* 0x00000001ff007431 */ /* 0x000fe200000001ff */
[----:B------:R-:W1:Y:S01]  /*6b40*/  LDCU.64 UR8, c[0x0][0x358] ;  /* 0x00006b00ff0877ac */ /* 0x000e620008000a00 */
[----:B------:R-:W-:Y:S01]  /*6b50*/  IMAD.MOV.U32 R56, RZ, RZ, 0x1 ;  /* 0x00000001ff387424 */ /* 0x000fe200078e00ff */
[----:B------:R-:W-:Y:S06]  /*6b60*/  UISETP.NE.AND.EX UP0, UPT, UR57, URZ, UPT, UP0 ;  /* 0x000000ff3900728c */ /* 0x000fec000bf05300 */
[----:B------:R-:W-:Y:S05]  /*6b70*/  PLOP3.LUT P3, PT, PT, PT, UP0, 0x80, 0x8 ;  /* 0x000000000008781c */ /* 0x000fea0003f6f008 */
[----:B------:R-:W2:Y:S01]  /*6b80*/  @UP0 LDCU.64 UR4, c[0x0][0x888] ;  /* 0x00011100ff0407ac */ /* 0x000ea20008000a00 */
[----:B------:R-:W-:Y:S07]  /*6b90*/  @UP0 UIMAD UR6, UR45, UR62, URZ ;  /* 0x0000003e2d0602a4 */ /* 0x000fee000f8e02ff */
[----:B------:R-:W-:Y:S01]  /*6ba0*/  @!P3 PRMT R56, R0, 0x7610, R56 ;  /* 0x000076100038b816 */ /* 0x000fe20000000038 */
[----:B--2---:R-:W-:Y:S06]  /*6bb0*/  @UP0 UIMAD.WIDE UR4, UR6, 0x4, UR4 ;  /* 0x00000004060408a5 */ /* 0x004fec000f8e0204 */
[----:B------:R-:W-:Y:S01]  /*6bc0*/  IMAD.U32 R4, RZ, RZ, UR4 ;  /* 0x00000004ff047e24 */ /* 0x000fe2000f8e00ff */
[----:B------:R-:W-:Y:S04]  /*6bd0*/  MOV R5, UR5 ;  /* 0x0000000500057c02 */ /* 0x000fe80008000f00 */
[----:B------:R-:W2:Y:S01]  /*6be0*/  @!UP0 LDCU UR4, c[0x0][0x880] ;  /* 0x00011000ff0487ac */ /* 0x000ea20008000800 */
[----:B-1---5:R1:W5:Y:S02]  /*6bf0*/  @P3 LDG.E R27, desc[UR8][R4.64] ;  /* 0x00000008041b3981 */ /* 0x022364000c1e1900 */
[----:B-12---:R-:W-:Y:S02]  /*6c00*/  @!P3 IMAD.U32 R27, RZ, RZ, UR4 ;  /* 0x00000004ff1bbe24 */ /* 0x006fe4000f8e00ff */
.L_x_108:
[----:B------:R-:W-:Y:S05]  /*6c10*/  @!P4 BRA `(.L_x_109) ;  /* 0x000000000024c947 */ /* 0x000fea0003800000 */
[----:B------:R-:W-:Y:S01]  /*6c20*/  ISETP.NE.U32.AND P3, PT, R52, RZ, PT ;  /* 0x000000ff3400720c */ /* 0x000fe20003f65070 */
[----:B------:R-:W1:Y:S03]  /*6c30*/  LDCU.64 UR4, c[0x0][0x358] ;  /* 0x00006b00ff0477ac */ /* 0x000e660008000a00 */
[----:B------:R-:W-:Y:S11]  /*6c40*/  ISETP.NE.AND.EX P3, PT, R53, RZ, PT, P3 ;  /* 0x000000ff3500720c */ /* 0x000ff60003f65330 */
[----:B------:R-:W-:Y:S02]  /*6c50*/  @!UPT UIADD3 URZ, UPT, UPT, URZ, URZ, URZ ;  /* 0x000000fffffff290 */ /* 0x000fe4000fffe0ff */
[----:B------:R-:W2:Y:S01]  /*6c60*/  @P3 LDC.64 R4, c[0x0][0x8a8] ;  /* 0x00022a00ff043b82 */ /* 0x000ea20000000a00 */
[----:B------:R-:W-:Y:S04]  /*6c70*/  @P3 IMAD R0, R54, UR45, RZ ;  /* 0x0000002d36003c24 */ /* 0x000fe8000f8e02ff */
[----:B--2---:R-:W-:Y:S05]  /*6c80*/  @P3 IMAD.WIDE R4, R0, 0x4, R4 ;  /* 0x0000000400043825 */ /* 0x004fea00078e0204 */
[----:B-1---5:R1:W5:Y:S02]  /*6c90*/  @P3 LDG.E R24, desc[UR4][R4.64] ;  /* 0x0000000404183981 */ /* 0x022364000c1e1900 */
[----:B-1----:R-:W2:Y:S02]  /*6ca0*/  @!P3 LDC R24, c[0x0][0x8a0] ;  /* 0x00022800ff18bb82 */ /* 0x002ea40000000800 */
.L_x_109:
[----:B-----5:R-:W-:Y:S01]  /*6cb0*/  FSETP.NEU.AND P4, PT, R27, RZ, PT ;  /* 0x000000ff1b00720b */ /* 0x020fe20003f8d000 */
[----:B------:R-:W1:Y:S01]  /*6cc0*/  LDCU.128 UR8, c[0x0][0xa80] ;  /* 0x00015000ff0877ac */ /* 0x000e620008000c00 */
[----:B------:R-:W-:Y:S01]  /*6cd0*/  SEL R6, RZ, 0xffffffff, P2 ;  /* 0xffffffffff067807 */ /* 0x000fe20001000000 */
[----:B------:R-:W-:Y:S01]  /*6ce0*/  IMAD.U32 R81, RZ, RZ, UR48 ;  /* 0x00000030ff517e24 */ /* 0x000fe2000f8e00ff */
[----:B------:R-:W-:Y:S01]  /*6cf0*/  @P1 LOP3.LUT P2, RZ, R56, 0xff, RZ, 0xc0, !PT ;  /* 0x000000ff38ff1812 */ /* 0x000fe2000784c0ff */
[----:B------:R-:W-:Y:S01]  /*6d00*/  IMAD.SHL.U32 R77, R62, 0x10, RZ ;  /* 0x000000103e4d7824 */ /* 0x000fe200078e00ff */
[----:B------:R-:W-:Y:S01]  /*6d10*/  @P1 SEL R3, RZ, 0xffffffff, P4 ;  /* 0xffffffffff031807 */ /* 0x000fe20002000000 */
[----:B------:R-:W-:Y:S01]  /*6d20*/  IMAD.SHL.U32 R81, R81, 0x2000, RZ ;  /* 0x0000200051517824 */ /* 0x000fe200078e00ff */
[----:B------:R-:W-:Y:S01]  /*6d30*/  LEA R75, R22, UR46, 0x3 ;  /* 0x0000002e164b7c11 */ /* 0x000fe2000f8e18ff */
[----:B------:R-:W-:Y:S01]  /*6d40*/  ULOP3.LUT UR4, UR51, 0x1, URZ, 0x3c, !UPT ;  /* 0x0000000133047892 */ /* 0x000fe2000f8e3cff */
[----:B------:R-:W-:Y:S01]  /*6d50*/  @P0 SEL R3, R6, R3, !P2 ;  /* 0x0000000306030207 */ /* 0x000fe20005000000 */
[----:B------:R-:W-:Y:S01]  /*6d60*/  USHF.L.U32 UR12, UR44, 0x6, URZ ;  /* 0x000000062c0c7899 */ /* 0x000fe200080006ff */
[----:B------:R-:W-:Y:S01]  /*6d70*/  SHF.L.U32 R4, R64, 0x1f, RZ ;  /* 0x0000001f40047819 */ /* 0x000fe200000006ff */
[----:B------:R-:W-:Y:S01]  /*6d80*/  IMAD.IADD R79, R66, 0x1, R81 ;  /* 0x00000001424f7824 */ /* 0x000fe200078e0251 */
[----:B------:R-:W-:Y:S01]  /*6d90*/  @P1 LOP3.LUT R3, R3, 0x1, RZ, 0xc0, !PT ;  /* 0x0000000103031812 */ /* 0x000fe200078ec0ff */
[----:B------:R-:W-:Y:S01]  /*6da0*/  IMAD.U32 R32, RZ, RZ, UR4 ;  /* 0x00000004ff207e24 */ /* 0x000fe2000f8e00ff */
[----:B------:R-:W-:Y:S01]  /*6db0*/  R2UR UR6, R69 ;  /* 0x00000000450672ca */ /* 0x000fe200000e0000 */
[----:B------:R-:W-:Y:S01]  /*6dc0*/  IMAD.U32 R72, RZ, RZ, UR12 ;  /* 0x0000000cff487e24 */ /* 0x000fe2000f8e00ff */
[----:B------:R-:W-:Y:S01]  /*6dd0*/  ISETP.NE.U32.OR P6, PT, R3, 0x1, !P1 ;  /* 0x000000010300780c */ /* 0x000fe20004fc5470 */
[----:B------:R-:W-:Y:S01]  /*6de0*/  IMAD.U32 R3, RZ, RZ, UR48 ;  /* 0x00000030ff037e24 */ /* 0x000fe2000f8e00ff */
[----:B-1----:R-:W-:Y:S01]  /*6df0*/  UIMAD.WIDE.U32 UR4, UR12, UR9, URZ ;  /* 0x000000090c0472a5 */ /* 0x002fe2000f8e00ff */
[----:B------:R-:W-:Y:S01]  /*6e00*/  R2UR UR13, R68 ;  /* 0x00000000440d72ca */ /* 0x000fe200000e0000 */
[----:B------:R-:W-:Y:S01]  /*6e10*/  UISETP.NE.AND UP0, UPT, UR8, 0x1, UPT ;  /* 0x000000010800788c */ /* 0x000fe2000bf05270 */
[----:B------:R-:W-:Y:S01]  /*6e20*/  PLOP3.LUT P3, PT, PT, PT, UP1, 0x80, 0x8 ;  /* 0x000000000008781c */ /* 0x000fe20003f6f018 */
[----:B------:R-:W-:Y:S01]  /*6e30*/  IMAD.SHL.U32 R76, R61, 0x10, RZ ;  /* 0x000000103d4c7824 */ /* 0x000fe200078e00ff */
[----:B------:R-:W-:Y:S01]  /*6e40*/  LEA R0, R3, UR46, 0x3 ;  /* 0x0000002e03007c11 */ /* 0x000fe2000f8e18ff */
[----:B------:R-:W-:Y:S01]  /*6e50*/  IMAD.IADD R78, R79, 0x1, R77 ;  /* 0x000000014f4e7824 */ /* 0x000fe200078e024d */
[----:B------:R-:W-:Y:S01]  /*6e60*/  UMOV UR4, UR5 ;  /* 0x0000000500047c82 */ /* 0x000fe20008000000 */
[----:B------:R-:W-:Y:S01]  /*6e70*/  LOP3.LUT P5, R73, R56, 0xff, RZ, 0xc0, !PT ;  /* 0x000000ff38497812 */ /* 0x000fe200078ac0ff */
[----:B------:R-:W-:Y:S01]  /*6e80*/  USHF.R.U32.HI UR4, URZ, UR10, UR4 ;  /* 0x0000000aff047299 */ /* 0x000fe20008011604 */
[----:B------:R-:W-:Y:S01]  /*6e90*/  SEL R3, RZ, 0xffffffff, P4 ;  /* 0xffffffffff037807 */ /* 0x000fe20002000000 */
[----:B------:R-:W-:Y:S01]  /*6ea0*/  BSSY B1, `(.L_x_110) ;  /* 0x000003f000017945 */ /* 0x000fe20003800000 */
[----:B------:R-:W-:Y:S01]  /*6eb0*/  @P6 SHF.L.U32 R9, R32, 0x1f, RZ ;  /* 0x0000001f20096819 */ /* 0x000fe200000006ff */
[----:B------:R-:W-:Y:S01]  /*6ec0*/  USEL UR4, UR12, UR4, !UP0 ;  /* 0x000000040c047287 */ /* 0x000fe2000c000000 */
[----:B------:R-:W-:Y:S01]  /*6ed0*/  IMAD.MOV.U32 R80, RZ, RZ, 0x1 ;  /* 0x00000001ff507424 */ /* 0x000fe200078e00ff */
[----:B------:R-:W-:Y:S01]  /*6ee0*/  UISETP.NE.AND UP0, UPT, UR11, 0x1, UPT ;  /* 0x000000010b00788c */ /* 0x000fe2000bf05270 */
[----:B------:R-:W1:Y:S01]  /*6ef0*/  @P6 SYNCS.PHASECHK.TRANS64.TRYWAIT P1, [R0+URZ+0x100], R9 ;  /* 0x00010009000065a7 */ /* 0x000e6200080211ff */
[----:B------:R-:W-:Y:S01]  /*6f00*/  IMAD.IADD R25, R23, 0x1, R2 ;  /* 0x0000000117197824 */ /* 0x000fe200078e0202 */
[----:B------:R-:W-:Y:S01]  /*6f10*/  UIMAD.WIDE.U32 UR6, UR4, UR6, URZ ;  /* 0x00000006040672a5 */ /* 0x000fe2000f8e00ff */
[----:B------:R-:W-:Y:S01]  /*6f20*/  IMAD.U32 R71, RZ, RZ, UR4 ;  /* 0x00000004ff477e24 */ /* 0x000fe2000f8e00ff */
[----:B------:R-:W-:Y:S01]  /*6f30*/  @P3 SEL R3, R6, R3, !P5 ;  /* 0x0000000306033207 */ /* 0x000fe20006800000 */
[----:B------:R-:W-:Y:S01]  /*6f40*/  IMAD R7, RZ, RZ, -UR4 ;  /* 0x80000004ff077e24 */ /* 0x000fe2000f8e02ff */
[----:B------:R-:W-:Y:S01]  /*6f50*/  PLOP3.LUT P2, PT, PT, PT, UP0, 0x80, 0x8 ;  /* 0x000000000008781c */ /* 0x000fe20003f4f008 */
[----:B------:R-:W-:Y:S01]  /*6f60*/  IMAD.U32 R70, RZ, RZ, UR4 ;  /* 0x00000004ff467e24 */ /* 0x000fe2000f8e00ff */
[----:B------:R-:W-:Y:S01]  /*6f70*/  LOP3.LUT R3, R3, 0x1, RZ, 0xc0, !PT ;  /* 0x0000000103037812 */ /* 0x000fe200078ec0ff */
[----:B------:R-:W-:Y:S01]  /*6f80*/  UMOV UR5, UR7 ;  /* 0x0000000700057c82 */ /* 0x000fe20008000000 */
[----:B------:R-:W-:Y:S01]  /*6f90*/  IMAD R72, R7, UR8, R72 ;  /* 0x0000000807487c24 */ /* 0x000fe2000f8e0248 */
[----:B------:R-:W-:Y:S01]  /*6fa0*/  USHF.R.U32.HI UR5, URZ, UR13, UR5 ;  /* 0x0000000dff057299 */ /* 0x000fe20008011605 */
[----:B------:R-:W-:Y:S01]  /*6fb0*/  P2R R74, PR, RZ, 0x40 ;  /* 0x00000040ff4a7803 */ /* 0x000fe20000000000 */
[----:B------:R-:W-:Y:S01]  /*6fc0*/  IMAD.U32 R83, RZ, RZ, UR48 ;  /* 0x00000030ff537e24 */ /* 0x000fe2000f8e00ff */
[----:B------:R-:W-:Y:S02]  /*6fd0*/  CS2R R38, SRZ ;  /* 0x0000000000267805 */ /* 0x000fe4000001ff00 */
[----:B------:R-:W-:Y:S01]  /*6fe0*/  CS2R R36, SRZ ;  /* 0x0000000000247805 */ /* 0x000fe2000001ff00 */
[----:B------:R3:W4:Y:S01]  /*6ff0*/  SYNCS.PHASECHK.TRANS64.TRYWAIT P0, [R75+URZ+0x150], R4 ;  /* 0x000150044b0075a7 */ /* 0x00072200080011ff */
[----:B------:R-:W-:Y:S01]  /*7000*/  SEL R71, R71, UR5, !P2 ;  /* 0x0000000547477c07 */ /* 0x000fe2000d000000 */
[----:B------:R-:W-:Y:S01]  /*7010*/  IMAD.IADD R35, R79, 0x1, R76 ;  /* 0x000000014f237824 */ /* 0x000fe200078e024c */
[----:B------:R-:W-:Y:S01]  /*7020*/  ISETP.NE.U32.AND P2, PT, R3, 0x1, PT ;  /* 0x000000010300780c */ /* 0x000fe20003f45070 */
[----:B------:R-:W-:Y:S01]  /*7030*/  IMAD.IADD R34, R65, 0x1, R78 ;  /* 0x0000000141227824 */ /* 0x000fe200078e024e */
[----:B------:R-:W-:Y:S01]  /*7040*/  CS2R R42, SRZ ;  /* 0x00000000002a7805 */ /* 0x000fe2000001ff00 */
[----:B------:R-:W-:Y:S01]  /*7050*/  IMAD.MOV R5, RZ, RZ, -R71 ;  /* 0x000000ffff057224 */ /* 0x000fe200078e0a47 */
[----:B------:R-:W-:Y:S02]  /*7060*/  P2R R82, PR, RZ, 0x4 ;  /* 0x00000004ff527803 */ /* 0x000fe40000000000 */
[----:B------:R-:W-:Y:S02]  /*7070*/  CS2R R40, SRZ ;  /* 0x0000000000287805 */ /* 0x000fe4000001ff00 */
[----:B------:R-:W-:Y:S01]  /*7080*/  CS2R R46, SRZ ;  /* 0x00000000002e7805 */ /* 0x000fe2000001ff00 */
[----:B------:R-:W-:Y:S01]  /*7090*/  IMAD R70, R5, UR11, R70 ;  /* 0x0000000b05467c24 */ /* 0x000fe2000f8e0246 */
[----:B------:R-:W-:Y:S02]  /*70a0*/  CS2R R44, SRZ ;  /* 0x00000000002c7805 */ /* 0x000fe4000001ff00 */
[----:B------:R-:W-:Y:S02]  /*70b0*/  CS2R R50, SRZ ;  /* 0x0000000000327805 */ /* 0x000fe4000001ff00 */
[----:B------:R-:W-:Y:S02]  /*70c0*/  CS2R R48, SRZ ;  /* 0x0000000000307805 */ /* 0x000fe4000001ff00 */
[----:B-1----:R-:W-:Y:S01]  /*70d0*/  @P6 SEL R80, RZ, 0x1, !P1 ;  /* 0x00000001ff506807 */ /* 0x002fe20004800000 */
[----:B---3--:R-:W-:Y:S06]  /*70e0*/  @!P6 BRA `(.L_x_111) ;  /* 0x000000000068e947 */ /* 0x008fec0003800000 */
[----:B------:R-:W-:Y:S01]  /*70f0*/  ISETP.NE.AND P1, PT, R80, RZ, PT ;  /* 0x000000ff5000720c */ /* 0x000fe20003f25270 */
[----:B------:R-:W-:Y:S01]  /*7100*/  BSSY B0, `(.L_x_112) ;  /* 0x000000d000007945 */ /* 0x000fe20003800000 */
[----:B------:R-:W-:Y:S02]  /*7110*/  CS2R R50, SRZ ;  /* 0x0000000000327805 */ /* 0x000fe4000001ff00 */
[----:B------:R-:W-:Y:S02]  /*7120*/  CS2R R48, SRZ ;  /* 0x0000000000307805 */ /* 0x000fe4000001ff00 */
[----:B------:R-:W-:Y:S02]  /*7130*/  CS2R R46, SRZ ;  /* 0x00000000002e7805 */ /* 0x000fe4000001ff00 */
[----:B------:R-:W-:Y:S02]  /*7140*/  CS2R R44, SRZ ;  /* 0x00000000002c7805 */ /* 0x000fe4000001ff00 */
[----:B------:R-:W-:Y:S02]  /*7150*/  CS2R R42, SRZ ;  /* 0x00000000002a7805 */ /* 0x000fe4000001ff00 */
[----:B------:R-:W-:Y:S02]  /*7160*/  CS2R R40, SRZ ;  /* 0x0000000000287805 */ /* 0x000fe4000001ff00 */
[----:B------:R-:W-:Y:S02]  /*7170*/  CS2R R38, SRZ ;  /* 0x0000000000267805 */ /* 0x000fe4000001ff00 */
[----:B------:R-:W-:Y:S01]  /*7180*/  CS2R R36, SRZ ;  /* 0x0000000000247805 */ /* 0x000fe2000001ff00 */
[----:B------:R-:W-:Y:S06]  /*7190*/  @P1 BRA `(.L_x_113) ;  /* 0x00000000000c1947 */ /* 0x000fec0003800000 */
[----:B------:R-:W-:Y:S04]  /*71a0*/  SHF.L.U32 R3, R32, 0x1f, RZ ;  /* 0x0000001f20037819 */ /* 0x000fe800000006ff */
[----:B------:R-:W1:Y:S02]  /*71b0*/  SYNCS.PHASECHK.TRANS64.TRYWAIT P1, [R0+URZ+0x100], R3 ;  /* 0x00010003000075a7 */ /* 0x000e6400080211ff */
[----:B-1----:R-:W-:Y:S05]  /*71c0*/  @!P1 BRA `(.L_x_114) ;  /* 0x0000002400249947 */ /* 0x002fea0003800000 */
.L_x_113:
[----:B------:R-:W-:Y:S05]  /*71d0*/  BSYNC B0 ;  /* 0x0000000000007941 */ /* 0x000fea0003800000 */
.L_x_112:
[----:B------:R-:W-:Y:S01]  /*71e0*/  ISETP.NE.AND P1, PT, R82, RZ, PT ;  /* 0x000000ff5200720c */ /* 0x000fe20003f25270 */
[----:B------:R-:W-:Y:S04]  /*71f0*/  UIADD3 UR4, UPT, UPT, UR48, 0x1, URZ ;  /* 0x0000000130047890 */ /* 0x000fe8000fffe0ff */
[----:B------:R-:W-:Y:S04]  /*7200*/  UISETP.NE.AND UP0, UPT, UR4, 0x3, UPT ;  /* 0x000000030400788c */ /* 0x000fe8000bf05270 */
[----:B------:R-:W-:Y:S02]  /*7210*/  USEL UR5, URZ, 0x1, UP0 ;  /* 0x00000001ff057887 */ /* 0x000fe40008000000 */
[----:B------:R-:W-:Y:S02]  /*7220*/  USEL UR4, UR4, URZ, UP0 ;  /* 0x000000ff04047287 */ /* 0x000fe40008000000 */
[----:B------:R3:W1:Y:S02]  /*7230*/  @P1 LDS.128 R48, [R79] ;  /* 0x000000004f301984 */ /* 0x0006640000000c00 */
[----:B------:R-:W-:Y:S02]  /*7240*/  LOP3.LUT R32, R32, UR5, RZ, 0x3c, !PT ;  /* 0x0000000520207c12 */ /* 0x000fe4000f8e3cff */
[----:B------:R3:W1:Y:S01]  /*7250*/  @P1 LDS.128 R44, [R78+0x10] ;  /* 0x000010004e2c1984 */ /* 0x0006620000000c00 */
[----:B------:R-:W-:Y:S03]  /*7260*/  IMAD.U32 R83, RZ, RZ, UR4 ;  /* 0x00000004ff537e24 */ /* 0x000fe6000f8e00ff */
[----:B------:R3:W1:Y:S04]  /*7270*/  @P1 LDS.128 R40, [R35+0x20] ;  /* 0x0000200023281984 */ /* 0x0006680000000c00 */
[----:B------:R3:W1:Y:S02]  /*7280*/  @P1 LDS.128 R36, [R34+0x10] ;  /* 0x0000100022241984 */ /* 0x0006640000000c00 */
.L_x_111:
[----:B------:R-:W-:Y:S05]  /*7290*/  BSYNC B1 ;  /* 0x0000000000017941 */ /* 0x000fea0003800000 */
.L_x_110:
[----:B-1----:R-:W-:Y:S04]  /*72a0*/  SHF.R.U32.HI R0, RZ, 0x15, R25 ;  /* 0x00000015ff007819 */ /* 0x002fe80000011619 */
[----:B------:R-:W-:Y:S01]  /*72b0*/  LOP3.LUT P1, RZ, R0, 0x3, R57, 0x48, !PT ;  /* 0x0000000300ff7812 */ /* 0x000fe20007824839 */
[----:B------:R-:W-:Y:S01]  /*72c0*/  @!UPT UIADD3 URZ, UPT, UPT, URZ, URZ, URZ ;  /* 0x000000fffffff290 */ /* 0x000fe2000fffe0ff */
[----:B----4-:R-:W-:Y:S11]  /*72d0*/  @P0 BRA `(.L_x_115) ;  /* 0x0000000000080947 */ /* 0x010ff60003800000 */
[----:B------:R-:W1:Y:S02]  /*72e0*/  SYNCS.PHASECHK.TRANS64.TRYWAIT P0, [R75+URZ+0x150], R4 ;  /* 0x000150044b0075a7 */ /* 0x000e6400080011ff */
[----:B-1----:R-:W-:Y:S05]  /*72f0*/  @!P0 BRA `(.L_x_116) ;  /* 0x0000002000ec8947 */ /* 0x002fea0003800000 */
.L_x_115:
[----:B------:R-:W-:Y:S05]  /*7300*/  @!P1 BRA `(.L_x_117) ;  /* 0x0000000000409947 */ /* 0x000fea0003800000 */
[----:B------:R-:W4:Y:S01]  /*7310*/  LDCU.64 UR8, c[0x4][0x70] ;  /* 0x01000e00ff0877ac */ /* 0x000f220008000a00 */
[----:B------:R-:W-:Y:S01]  /*7320*/  MOV R3, 0x0 ;  /* 0x0000000000037802 */ /* 0x000fe20000000f00 */
[----:B------:R-:W-:Y:S02]  /*7330*/  HFMA2 R12, -RZ, RZ, 0, 5.9604644775390625e-08 ;  /* 0x00000001ff0c7431 */ /* 0x000fe400000001ff */
[----:B------:R-:W-:Y:S02]  /*7340*/  IMAD.MOV.U32 R8, RZ, RZ, 0x192 ;  /* 0x00000192ff087424 */ /* 0x000fe400078e00ff */
[----:B------:R-:W-:Y:S01]  /*7350*/  IMAD.MOV.U32 R13, RZ, RZ, RZ ;  /* 0x000000ffff0d7224 */ /* 0x000fe200078e00ff */
[----:B------:R-:W5:Y:S01]  /*7360*/  LDCU.64 UR6, c[0x4][0x78] ;  /* 0x01000f00ff0677ac */ /* 0x000f620008000a00 */
[----:B------:R-:W2:Y:S01]  /*7370*/  LDC.64 R2, c[0x4][R3] ;  /* 0x0100000003027b82 */ /* 0x000ea20000000a00 */
[----:B------:R-:W3:Y:S01]  /*7380*/  LDCU.64 UR4, c[0x4][0x10] ;  /* 0x01000200ff0477ac */ /* 0x000ee20008000a00 */
[----:B----4-:R-:W-:Y:S01]  /*7390*/  MOV R5, UR9 ;  /* 0x0000000900057c02 */ /* 0x010fe20008000f00 */
[----:B-1----:R-:W-:Y:S01]  /*73a0*/  IMAD.U32 R4, RZ, RZ, UR8 ;  /* 0x00000008ff047e24 */ /* 0x002fe2000f8e00ff */
[----:B-----5:R-:W-:Y:S01]  /*73b0*/  MOV R7, UR7 ;  /* 0x0000000700077c02 */ /* 0x020fe20008000f00 */
[----:B------:R-:W-:Y:S01]  /*73c0*/  IMAD.U32 R6, RZ, RZ, UR6 ;  /* 0x00000006ff067e24 */ /* 0x000fe2000f8e00ff */
[----:B---3--:R-:W-:Y:S01]  /*73d0*/  MOV R11, UR5 ;  /* 0x00000005000b7c02 */ /* 0x008fe20008000f00 */
[----:B------:R-:W-:Y:S02]  /*73e0*/  IMAD.U32 R10, RZ, RZ, UR4 ;  /* 0x00000004ff0a7e24 */ /* 0x000fe4000f8e00ff */
[----:B------:R-:W-:Y:S07]  /*73f0*/  LEPC R20, `(.L_x_117) ;  /* 0x000000001014794e */ /* 0x000fee0000000000 */
[----:B--2---:R-:W-:Y:S05]  /*7400*/  CALL.ABS.NOINC R2 ;  /* 0x0000000002007343 */ /* 0x004fea0003c00000 */
.L_x_117:
[----:B------:R-:W-:Y:S01]  /*7410*/  LOP3.LUT R20, R48, 0xffffe000, RZ, 0xc0, !PT ;  /* 0xffffe00030147812 */ /* 0x000fe200078ec0ff */
[----:B------:R-:W-:Y:S05]  /*7420*/  WARPSYNC.ALL ;  /* 0x0000000000007948 */ /* 0x000fea0003800000 */
[----:B------:R-:W-:Y:S01]  /*7430*/  R2UR UR4, R25 ;  /* 0x00000000190472ca */ /* 0x000fe200000e0000 */
[----:B------:R-:W-:Y:S01]  /*7440*/  BSSY.RECONVERGENT B0, `(.L_x_118) ;  /* 0x000005f000007945 */ /* 0x000fe20003800200 */
[----:B------:R-:W-:Y:S02]  /*7450*/  LOP3.LUT R21, R49, 0xffffe000, RZ, 0xc0, !PT ;  /* 0xffffe00031157812 */ /* 0x000fe400078ec0ff */
[----:B------:R-:W-:Y:S02]  /*7460*/  LOP3.LUT R26, R50, 0xffffe000, RZ, 0xc0, !PT ;  /* 0xffffe000321a7812 */ /* 0x000fe400078ec0ff */
[----:B------:R-:W-:Y:S02]  /*7470*/  LOP3.LUT R33, R44, 0xffffe000, RZ, 0xc0, !PT ;  /* 0xffffe0002c217812 */ /* 0x000fe400078ec0ff */
[----:B------:R-:W-:Y:S05]  /*7480*/  ISETP.NE.AND P0, PT, R67, RZ, PT ;  /* 0x000000ff4300720c */ /* 0x000fea0003f05270 */
[----:B-1----:R-:W2:Y:S02]  /*7490*/  LDTM.x16 R4, tmem[UR4] ;  /* 0x00000004000479ee */ /* 0x002ea40008240000 */
[C---:B--2---:R-:W-:Y:S01]  /*74a0*/  FMUL R0, R24.reuse, R4 ;  /* 0x0000000418007220 */ /* 0x044fe20000400000 */
[C---:B------:R-:W-:Y:S01]  /*74b0*/  FMUL R2, R24.reuse, R5 ;  /* 0x0000000518027220 */ /* 0x040fe20000400000 */
[C---:B------:R-:W-:Y:S01]  /*74c0*/  FMUL R3, R24.reuse, R6 ;  /* 0x0000000618037220 */ /* 0x040fe20000400000 */
[----:B------:R-:W-:Y:S01]  /*74d0*/  FMUL R7, R24, R7 ;  /* 0x0000000718077220 */ /* 0x000fe20000400000 */
[----:B------:R-:W-:Y:S01]  /*74e0*/  FFMA R28, R27, R20, R0 ;  /* 0x000000141b1c7223 */ /* 0x000fe20000000000 */
[----:B------:R-:W-:Y:S01]  /*74f0*/  LOP3.LUT R20, R51, 0xffffe000, RZ, 0xc0, !PT ;  /* 0xffffe00033147812 */ /* 0x000fe200078ec0ff */
[C---:B------:R-:W-:Y:S01]  /*7500*/  FFMA R29, R27.reuse, R21, R2 ;  /* 0x000000151b1d7223 */ /* 0x040fe20000000002 */
[----:B------:R-:W-:Y:S01]  /*7510*/  LOP3.LUT R21, R46, 0xffffe000, RZ, 0xc0, !PT ;  /* 0xffffe0002e157812 */ /* 0x000fe200078ec0ff */
[----:B------:R-:W-:Y:S01]  /*7520*/  FFMA R30, R27, R26, R3 ;  /* 0x0000001a1b1e7223 */ /* 0x000fe20000000003 */
[----:B------:R-:W-:Y:S01]  /*7530*/  LOP3.LUT R26, R45, 0xffffe000, RZ, 0xc0, !PT ;  /* 0xffffe0002d1a7812 */ /* 0x000fe200078ec0ff */
[----:B------:R-:W-:Y:S01]  /*7540*/  FFMA R31, R27, R20, R7 ;  /* 0x000000141b1f7223 */ /* 0x000fe20000000007 */
[----:B------:R-:W-:Y:S01]  /*7550*/  LOP3.LUT R20, R47, 0xffffe000, RZ, 0xc0, !PT ;  /* 0xffffe0002f147812 */ /* 0x000fe200078ec0ff */
[C---:B------:R-:W-:Y:S01]  /*7560*/  FMUL R4, R24.reuse, R8 ;  /* 0x0000000818047220 */ /* 0x040fe20000400000 */
[----:B------:R-:W-:Y:S01]  /*7570*/  F2FP.TF32.F32.PACK_B R28, R28 ;  /* 0x0000001cff1c723e */ /* 0x000fe200024050ff */
[C---:B------:R-:W-:Y:S01]  /*7580*/  FMUL R5, R24.reuse, R9 ;  /* 0x0000000918057220 */ /* 0x040fe20000400000 */
[----:B------:R-:W-:Y:S01]  /*7590*/  F2FP.TF32.F32.PACK_B R29, R29 ;  /* 0x0000001dff1d723e */ /* 0x000fe200024050ff */
[C---:B------:R-:W-:Y:S01]  /*75a0*/  FMUL R6, R24.reuse, R10 ;  /* 0x0000000a18067220 */ /* 0x040fe20000400000 */
[----:B------:R-:W-:Y:S01]  /*75b0*/  FMUL R11, R24, R11 ;  /* 0x0000000b180b7220 */ /* 0x000fe20000400000 */
[----:B------:R-:W-:Y:S01]  /*75c0*/  F2FP.TF32.F32.PACK_B R30, R30 ;  /* 0x0000001eff1e723e */ /* 0x000fe200024050ff */
[C---:B------:R-:W-:Y:S01]  /*75d0*/  FFMA R4, R27.reuse, R33, R4 ;  /* 0x000000211b047223 */ /* 0x040fe20000000004 */
[----:B------:R-:W-:Y:S01]  /*75e0*/  F2FP.TF32.F32.PACK_B R31, R31 ;  /* 0x0000001fff1f723e */ /* 0x000fe200024050ff */
[C---:B------:R-:W-:Y:S01]  /*75f0*/  FFMA R5, R27.reuse, R26, R5 ;  /* 0x0000001a1b057223 */ /* 0x040fe20000000005 */
[C---:B------:R-:W-:Y:S01]  /*7600*/  FFMA R6, R27.reuse, R21, R6 ;  /* 0x000000151b067223 */ /* 0x040fe20000000006 */
[----:B------:R-:W-:Y:S01]  /*7610*/  FFMA R7, R27, R20, R11 ;  /* 0x000000141b077223 */ /* 0x000fe2000000000b */
[----:B------:R-:W-:Y:S01]  /*7620*/  LOP3.LUT R33, R40, 0xffffe000, RZ, 0xc0, !PT ;  /* 0xffffe00028217812 */ /* 0x000fe200078ec0ff */
[----:B------:R1:W-:Y:S01]  /*7630*/  STS.128 [R79], R28 ;  /* 0x0000001c4f007388 */ /* 0x0003e20000000c00 */
[----:B------:R-:W-:Y:S01]  /*7640*/  LOP3.LUT R26, R41, 0xffffe000, RZ, 0xc0, !PT ;  /* 0xffffe000291a7812 */ /* 0x000fe200078ec0ff */
[C---:B------:R-:W-:Y:S01]  /*7650*/  FMUL R8, R24.reuse, R12 ;  /* 0x0000000c18087220 */ /* 0x040fe20000400000 */
[----:B------:R-:W-:Y:S01]  /*7660*/  FMUL R9, R24, R13 ;  /* 0x0000000d18097220 */ /* 0x000fe20000400000 */
[----:B------:R-:W-:Y:S01]  /*7670*/  LOP3.LUT R21, R42, 0xffffe000, RZ, 0xc0, !PT ;  /* 0xffffe0002a157812 */ /* 0x000fe200078ec0ff */
[C---:B------:R-:W-:Y:S01]  /*7680*/  FMUL R10, R24.reuse, R14 ;  /* 0x0000000e180a7220 */ /* 0x040fe20000400000 */
[----:B------:R-:W-:Y:S01]  /*7690*/  LOP3.LUT R20, R43, 0xffffe000, RZ, 0xc0, !PT ;  /* 0xffffe0002b147812 */ /* 0x000fe200078ec0ff */
[----:B------:R-:W-:Y:S01]  /*76a0*/  FMUL R15, R24, R15 ;  /* 0x0000000f180f7220 */ /* 0x000fe20000400000 */
[----:B------:R-:W-:Y:S01]  /*76b0*/  F2FP.TF32.F32.PACK_B R4, R4 ;  /* 0x00000004ff04723e */ /* 0x000fe200024050ff */
[C---:B------:R-:W-:Y:S01]  /*76c0*/  FFMA R8, R27.reuse, R33, R8 ;  /* 0x000000211b087223 */ /* 0x040fe20000000008 */
[----:B------:R-:W-:Y:S01]  /*76d0*/  F2FP.TF32.F32.PACK_B R5, R5 ;  /* 0x00000005ff05723e */ /* 0x000fe200024050ff */
[C---:B------:R-:W-:Y:S01]  /*76e0*/  FFMA R9, R27.reuse, R26, R9 ;  /* 0x0000001a1b097223 */ /* 0x040fe20000000009 */
[----:B------:R-:W-:Y:S01]  /*76f0*/  F2FP.TF32.F32.PACK_B R6, R6 ;  /* 0x00000006ff06723e */ /* 0x000fe200024050ff */
[C---:B------:R-:W-:Y:S01]  /*7700*/  FFMA R10, R27.reuse, R21, R10 ;  /* 0x000000151b0a7223 */ /* 0x040fe2000000000a */
[----:B------:R-:W-:Y:S01]  /*7710*/  F2FP.TF32.F32.PACK_B R7, R7 ;  /* 0x00000007ff07723e */ /* 0x000fe200024050ff */
[----:B------:R-:W-:Y:S01]  /*7720*/  FFMA R11, R27, R20, R15 ;  /* 0x000000141b0b7223 */ /* 0x000fe2000000000f */
[----:B------:R-:W-:Y:S01]  /*7730*/  LOP3.LUT R33, R36, 0xffffe000, RZ, 0xc0, !PT ;  /* 0xffffe00024217812 */ /* 0x000fe200078ec0ff */
[C---:B------:R-:W-:Y:S01]  /*7740*/  FMUL R12, R24.reuse, R16 ;  /* 0x00000010180c7220 */ /* 0x040fe20000400000 */
[----:B------:R-:W-:Y:S01]  /*7750*/  LOP3.LUT R26, R37, 0xffffe000, RZ, 0xc0, !PT ;  /* 0xffffe000251a7812 */ /* 0x000fe200078ec0ff */
[----:B------:R1:W-:Y:S01]  /*7760*/  STS.128 [R78+0x10], R4 ;  /* 0x000010044e007388 */ /* 0x0003e20000000c00 */
        /* <DEDUP_REMOVED lines=13> */
[----:B------:R-:W-:Y:S02]  /*7840*/  F2FP.TF32.F32.PACK_B R12, R12 ;  /* 0x0000000cff0c723e */ /* 0x000fe400024050ff */
[----:B------:R-:W-:Y:S01]  /*7850*/  F2FP.TF32.F32.PACK_B R13, R13 ;  /* 0x0000000dff0d723e */ /* 0x000fe200024050ff */
[----:B------:R1:W-:Y:S01]  /*7860*/  STS.128 [R35+0x20], R8 ;  /* 0x0000200823007388 */ /* 0x0003e20000000c00 */
[----:B------:R-:W-:Y:S02]  /*7870*/  F2FP.TF32.F32.PACK_B R14, R14 ;  /* 0x0000000eff0e723e */ /* 0x000fe400024050ff */
[----:B------:R-:W-:Y:S05]  /*7880*/  F2FP.TF32.F32.PACK_B R15, R15 ;  /* 0x0000000fff0f723e */ /* 0x000fea00024050ff */
[----:B------:R1:W-:Y:S01]  /*7890*/  STS.128 [R34+0x10], R12 ;  /* 0x0000100c22007388 */ /* 0x0003e20000000c00 */
[----:B------:R-:W-:Y:S01]  /*78a0*/  @!PT LDS RZ, [RZ] ;  /* 0x00000000fffff984 */ /* 0x000fe20000000800 */
[----:B------:R-:W-:Y:S01]  /*78b0*/  @!PT LDS RZ, [RZ] ;  /* 0x00000000fffff984 */ /* 0x000fe20000000800 */
[----:B------:R-:W-:Y:S01]  /*78c0*/  @!PT LDS RZ, [RZ] ;  /* 0x00000000fffff984 */ /* 0x000fe20000000800 */
[----:B------:R-:W-:Y:S01]  /*78d0*/  @!PT LDS RZ, [RZ] ;  /* 0x00000000fffff984 */ /* 0x000fe20000000800 */
[----:B------:R2:W-:Y:S07]  /*78e0*/  MEMBAR.ALL.CTA ;  /* 0x0000000000007992 */ /* 0x0005ee0000008000 */
[----:B--2---:R-:W2:Y:S02]  /*78f0*/  FENCE.VIEW.ASYNC.S ;  /* 0x00000000000073c6 */ /* 0x004ea40000000000 */
[----:B--2---:R-:W-:Y:S06]  /*7900*/  BAR.SYNC.DEFER_BLOCKING 0x1, 0x80 ;  /* 0x0042000000007b1d */ /* 0x004fec0000010000 */
[----:B------:R-:W-:Y:S05]  /*7910*/  @P0 BRA `(.L_x_119) ;  /* 0x0000000000440947 */ /* 0x000fea0003800000 */
[----:B------:R-:W2:Y:S01]  /*7920*/  LDCU.64 UR14, c[0x0][0x348] ;  /* 0x00006900ff0e77ac */ /* 0x000ea20008000a00 */
[----:B------:R-:W-:Y:S02]  /*7930*/  R2UR UR6, R81 ;  /* 0x00000000510672ca */ /* 0x000fe400000e0000 */
[----:B------:R-:W-:Y:S01]  /*7940*/  R2UR UR10, R72 ;  /* 0x00000000480a72ca */ /* 0x000fe200000e0000 */
[----:B------:R-:W-:Y:S01]  /*7950*/  UMOV UR9, UR47 ;  /* 0x0000002f00097c82 */ /* 0x000fe20008000000 */
[----:B------:R-:W-:Y:S01]  /*7960*/  R2UR UR11, R70 ;  /* 0x00000000460b72ca */ /* 0x000fe200000e0000 */
[----:B------:R-:W-:Y:S01]  /*7970*/  UIADD3 UR7, UPT, UPT, UR47, 0x20, URZ ;  /* 0x000000202f077890 */ /* 0x000fe2000fffe0ff */
[----:B------:R-:W-:Y:S07]  /*7980*/  R2UR UR12, R71 ;  /* 0x00000000470c72ca */ /* 0x000fee00000e0000 */
[----:B------:R-:W-:Y:S02]  /*7990*/  UIADD3 UR6, UPT, UPT, UR46, UR6, URZ ;  /* 0x000000062e067290 */ /* 0x000fe4000fffe0ff */
[----:B--2---:R-:W-:Y:S02]  /*79a0*/  UIADD3 UR4, UP0, UPT, UR14, 0x680, URZ ;  /* 0x000006800e047890 */ /* 0x004fe4000ff1e0ff */
[----:B------:R-:W-:Y:S02]  /*79b0*/  UIADD3 UR8, UPT, UPT, UR6, 0x200, URZ ;  /* 0x0000020006087890 */ /* 0x000fe4000fffe0ff */
[----:B------:R-:W-:Y:S02]  /*79c0*/  UIADD3.X UR5, UPT, UPT, URZ, UR15, URZ, UP0, !UPT ;  /* 0x0000000fff057290 */ /* 0x000fe400087fe4ff */
[----:B------:R-:W-:Y:S07]  /*79d0*/  UIADD3 UR6, UPT, UPT, UR6, 0x1200, URZ ;  /* 0x0000120006067890 */ /* 0x000fee000fffe0ff */
[----:B------:R2:W-:Y:S02]  /*79e0*/  UTMASTG.4D.IM2COL [UR8], [UR4] ;  /* 0x00000008040073b5 */ /* 0x0005e40008058000 */
[----:B--2---:R-:W-:Y:S01]  /*79f0*/  UMOV UR8, UR6 ;  /* 0x0000000600087c82 */ /* 0x004fe20008000000 */
[----:B------:R-:W-:Y:S02]  /*7a00*/  UMOV UR9, UR7 ;  /* 0x0000000700097c82 */ /* 0x000fe40008000000 */
[----:B------:R2:W-:Y:S02]  /*7a10*/  UTMASTG.4D.IM2COL [UR8], [UR4] ;  /* 0x00000008040073b5 */ /* 0x0005e40008058000 */
[----:B--2---:R0:W-:Y:S02]  /*7a20*/  UTMACMDFLUSH ;  /* 0x00000000000079b7 */ /* 0x0041e40000000000 */
.L_x_119:
[----:B------:R-:W-:Y:S05]  /*7a30*/  BSYNC.RECONVERGENT B0 ;  /* 0x0000000000007941 */ /* 0x000fea0003800200 */
.L_x_118:
[----:B------:R-:W-:Y:S01]  /*7a40*/  UIADD3 UR44, UPT, UPT, UR48, 0x1, URZ ;  /* 0x00000001302c7890 */ /* 0x000fe2000fffe0ff */
[----:B------:R-:W-:Y:S03]  /*7a50*/  BSSY.RECONVERGENT B0, `(.L_x_120) ;  /* 0x0000005000007945 */ /* 0x000fe60003800200 */
[----:B------:R-:W-:Y:S04]  /*7a60*/  UISETP.NE.AND UP0, UPT, UR44, 0x3, UPT ;  /* 0x000000032c00788c */ /* 0x000fe8000bf05270 */
[----:B------:R-:W-:Y:S01]  /*7a70*/  USEL UR45, UR44, URZ, UP0 ;  /* 0x000000ff2c2d7287 */ /* 0x000fe20008000000 */
[----:B------:R-:W-:Y:S11]  /*7a80*/  @P0 BRA `(.L_x_121) ;  /* 0x0000000000040947 */ /* 0x000ff60003800000 */
[----:B------:R-:W-:Y:S04]  /*7a90*/  DEPBAR.LE SB0, 0x1 ;  /* 0x000080400000791a */ /* 0x000fe80000000000 */
.L_x_121:
[----:B------:R-:W-:Y:S05]  /*7aa0*/  BSYNC.RECONVERGENT B0 ;  /* 0x0000000000007941 */ /* 0x000fea0003800200 */
.L_x_120:
[----:B------:R-:W-:Y:S01]  /*7ab0*/  BAR.SYNC.DEFER_BLOCKING 0x1, 0x80 ;  /* 0x0042000000007b1d */ /* 0x000fe20000010000 */
[----:B------:R-:W-:Y:S01]  /*7ac0*/  ISETP.NE.AND P1, PT, R74, RZ, PT ;  /* 0x000000ff4a00720c */ /* 0x000fe20003f25270 */
[----:B------:R-:W-:Y:S01]  /*7ad0*/  UISETP.NE.AND UP0, UPT, UR50, URZ, UPT ;  /* 0x000000ff3200728c */ /* 0x000fe2000bf05270 */
[----:B------:R-:W-:Y:S11]  /*7ae0*/  LEA R3, R83, UR46, 0x3 ;  /* 0x0000002e53037c11 */ /* 0x000ff6000f8e18ff */
[----:B-1----:R-:W-:Y:S01]  /*7af0*/  @P1 SHF.L.U32 R4, R32, 0x1f, RZ ;  /* 0x0000001f20041819 */ /* 0x002fe200000006ff */
[----:B------:R-:W-:Y:S06]  /*7b00*/  BRA.U !UP0, `(.L_x_122) ;  /* 0x0000000108247547 */ /* 0x000fec000b800000 */
[----:B------:R-:W1:Y:S01]  /*7b10*/  S2R R0, SR_CgaCtaId ;  /* 0x0000000000007919 */ /* 0x000e620000008800 */
[----:B------:R-:W-:Y:S01]  /*7b20*/  IMAD.U32 R2, RZ, RZ, UR49 ;  /* 0x00000031ff027e24 */ /* 0x000fe2000f8e00ff */
[----:B------:R-:W-:Y:S04]  /*7b30*/  UIADD3 UR4, UPT, UPT, UR49, 0x1, URZ ;  /* 0x0000000131047890 */ /* 0x000fe8000fffe0ff */
[----:B------:R-:W-:Y:S01]  /*7b40*/  @P1 LEA R2, R2, UR46, 0x3 ;  /* 0x0000002e02021c11 */ /* 0x000fe2000f8e18ff */
[----:B------:R-:W-:Y:S04]  /*7b50*/  UISETP.NE.AND UP0, UPT, UR4, 0x3, UPT ;  /* 0x000000030400788c */ /* 0x000fe8000bf05270 */
[----:B------:R-:W-:Y:S01]  /*7b60*/  @P1 VIADD R5, R2, 0x118 ;  /* 0x0000011802051836 */ /* 0x000fe20000000000 */
[----:B------:R-:W-:Y:S04]  /*7b70*/  USEL UR49, UR4, URZ, UP0 ;  /* 0x000000ff04317287 */ /* 0x000fe80008000000 */
[----:B-1----:R-:W-:Y:S04]  /*7b80*/  @P1 PRMT R0, R0, 0x654, R5 ;  /* 0x0000065400001816 */ /* 0x002fe80000000005 */
[----:B------:R1:W-:Y:S04]  /*7b90*/  @P1 SYNCS.ARRIVE.TRANS64.RED.A1T0 RZ, [R0+URZ], RZ ;  /* 0x000000ff00ff19a7 */ /* 0x0003e800081004ff */
.L_x_122:
[----:B------:R-:W2:Y:S01]  /*7ba0*/  @P1 SYNCS.PHASECHK.TRANS64.TRYWAIT P0, [R3+URZ+0x100], R4 ;  /* 0x00010004030015a7 */ /* 0x000ea200080011ff */
[----:B------:R-:W-:Y:S01]  /*7bb0*/  BSSY B1, `(.L_x_123) ;  /* 0x0000015000017945 */ /* 0x000fe20003800000 */
[----:B--2---:R-:W-:Y:S03]  /*7bc0*/  @P1 SEL R80, RZ, 0x1, !P0 ;  /* 0x00000001ff501807 */ /* 0x004fe60004000000 */
[----:B------:R-:W-:Y:S05]  /*7bd0*/  @!P1 BRA `(.L_x_124) ;  /* 0x0000000000489947 */ /* 0x000fea0003800000 */
[----:B------:R-:W-:Y:S01]  /*7be0*/  ISETP.NE.AND P1, PT, R82, RZ, PT ;  /* 0x000000ff5200720c */ /* 0x000fe20003f25270 */
[----:B------:R-:W-:Y:S01]  /*7bf0*/  BSSY B0, `(.L_x_125) ;  /* 0x000000a000007945 */ /* 0x000fe20003800000 */
[----:B------:R-:W-:Y:S11]  /*7c00*/  ISETP.NE.AND P0, PT, R80, RZ, PT ;  /* 0x000000ff5000720c */ /* 0x000ff60003f05270 */
[----:B------:R-:W-:Y:S04]  /*7c10*/  @P1 IMAD R83, R83, 0x2000, R66 ;  /* 0x0000200053531824 */ /* 0x000fe800078e0242 */
[----:B------:R-:W-:Y:S01]  /*7c20*/  @P1 IMAD.IADD R4, R77, 0x1, R83 ;  /* 0x000000014d041824 */ /* 0x000fe200078e0253 */
[----:B------:R-:W-:Y:S03]  /*7c30*/  @P1 IADD3 R2, PT, PT, R76, R83, RZ ;  /* 0x000000534c021210 */ /* 0x000fe60007ffe0ff */
[----:B-1----:R-:W-:Y:S01]  /*7c40*/  @P1 IMAD.IADD R0, R65, 0x1, R4 ;  /* 0x0000000141001824 */ /* 0x002fe200078e0204 */
[----:B------:R-:W-:Y:S06]  /*7c50*/  @P0 BRA `(.L_x_126) ;  /* 0x00000000000c0947 */ /* 0x000fec0003800000 */
[----:B------:R-:W-:Y:S04]  /*7c60*/  SHF.L.U32 R32, R32, 0x1f, RZ ;  /* 0x0000001f20207819 */ /* 0x000fe800000006ff */
[----:B------:R-:W1:Y:S02]  /*7c70*/  SYNCS.PHASECHK.TRANS64.TRYWAIT P0, [R3+URZ+0x100], R32 ;  /* 0x00010020030075a7 */ /* 0x000e6400080011ff */
[----:B-1----:R-:W-:Y:S05]  /*7c80*/  @!P0 BRA `(.L_x_127) ;  /* 0x00000018009c8947 */ /* 0x002fea0003800000 */
.L_x_126:
[----:B------:R-:W-:Y:S05]  /*7c90*/  BSYNC B0 ;  /* 0x0000000000007941 */ /* 0x000fea0003800000 */
.L_x_125:
[----:B------:R-:W-:Y:S11]  /*7ca0*/  ISETP.NE.AND P0, PT, R82, RZ, PT ;  /* 0x000000ff5200720c */ /* 0x000ff60003f05270 */
[----:B------:R-:W-:Y:S02]  /*7cb0*/  @!UPT UIADD3 URZ, UPT, UPT, URZ, URZ, URZ ;  /* 0x000000fffffff290 */ /* 0x000fe4000fffe0ff */
[----:B------:R2:W4:Y:S04]  /*7cc0*/  @P0 LDS.128 R48, [R83] ;  /* 0x0000000053300984 */ /* 0x0005280000000c00 */
[----:B------:R2:W1:Y:S04]  /*7cd0*/  @P0 LDS.128 R40, [R2+0x20] ;  /* 0x0000200002280984 */ /* 0x0004680000000c00 */
[----:B------:R2:W1:Y:S04]  /*7ce0*/  @P0 LDS.128 R44, [R4+0x10] ;  /* 0x00001000042c0984 */ /* 0x0004680000000c00 */
[----:B------:R2:W1:Y:S02]  /*7cf0*/  @P0 LDS.128 R36, [R0+0x10] ;  /* 0x0000100000240984 */ /* 0x0004640000000c00 */
.L_x_124:
[----:B------:R-:W-:Y:S05]  /*7d00*/  BSYNC B1 ;  /* 0x0000000000017941 */ /* 0x000fea0003800000 */
.L_x_123:
[----:B-12---:R-:W-:Y:S05]  /*7d10*/  VIADD R0, R25, 0x10 ;  /* 0x0000001019007836 */ /* 0x006fea0000000000 */
[----:B------:R-:W-:Y:S04]  /*7d20*/  SHF.R.U32.HI R0, RZ, 0x15, R0 ;  /* 0x00000015ff007819 */ /* 0x000fe80000011600 */
[----:B------:R-:W-:Y:S11]  /*7d30*/  LOP3.LUT P0, RZ, R0, 0x3, R57, 0x48, !PT ;  /* 0x0000000300ff7812 */ /* 0x000ff60007804839 */
[----:B------:R-:W-:Y:S02]  /*7d40*/  @!UPT UIADD3 URZ, UPT, UPT, URZ, URZ, URZ ;  /* 0x000000fffffff290 */ /* 0x000fe4000fffe0ff */
[----:B------:R-:W-:Y:S05]  /*7d50*/  @!P0 BRA `(.L_x_128) ;  /* 0x0000000000408947 */ /* 0x000fea0003800000 */
[----:B------:R-:W1:Y:S01]  /*7d60*/  LDCU.64 UR8, c[0x4][0x70] ;  /* 0x01000e00ff0877ac */ /* 0x000e620008000a00 */
[----:B------:R-:W-:Y:S01]  /*7d70*/  MOV R3, 0x0 ;  /* 0x0000000000037802 */ /* 0x000fe20000000f00 */
[----:B------:R-:W-:Y:S02]  /*7d80*/  HFMA2 R12, -RZ, RZ, 0, 5.9604644775390625e-08 ;  /* 0x00000001ff0c7431 */ /* 0x000fe400000001ff */
[----:B------:R-:W-:Y:S02]  /*7d90*/  IMAD.MOV.U32 R8, RZ, RZ, 0x192 ;  /* 0x00000192ff087424 */ /* 0x000fe400078e00ff */
[----:B------:R-:W-:Y:S01]  /*7da0*/  IMAD.MOV.U32 R13, RZ, RZ, RZ ;  /* 0x000000ffff0d7224 */ /* 0x000fe200078e00ff */
[----:B------:R-:W2:Y:S01]  /*7db0*/  LDCU.64 UR6, c[0x4][0x78] ;  /* 0x01000f00ff0677ac */ /* 0x000ea20008000a00 */
[----:B------:R-:W3:Y:S01]  /*7dc0*/  LDC.64 R2, c[0x4][R3] ;  /* 0x0100000003027b82 */ /* 0x000ee20000000a00 */
[----:B------:R-:W5:Y:S01]  /*7dd0*/  LDCU.64 UR4, c[0x4][0x10] ;  /* 0x01000200ff0477ac */ /* 0x000f620008000a00 */
[----:B-1----:R-:W-:Y:S01]  /*7de0*/  MOV R5, UR9 ;  /* 0x0000000900057c02 */ /* 0x002fe20008000f00 */
[----:B------:R-:W-:Y:S01]  /*7df0*/  IMAD.U32 R4, RZ, RZ, UR8 ;  /* 0x00000008ff047e24 */ /* 0x000fe2000f8e00ff */
[----:B--2---:R-:W-:Y:S01]  /*7e00*/  MOV R7, UR7 ;  /* 0x0000000700077c02 */ /* 0x004fe20008000f00 */
[----:B------:R-:W-:Y:S01]  /*7e10*/  IMAD.U32 R6, RZ, RZ, UR6 ;  /* 0x00000006ff067e24 */ /* 0x000fe2000f8e00ff */
[----:B-----5:R-:W-:Y:S01]  /*7e20*/  MOV R11, UR5 ;  /* 0x00000005000b7c02 */ /* 0x020fe20008000f00 */
[----:B------:R-:W-:Y:S02]  /*7e30*/  IMAD.U32 R10, RZ, RZ, UR4 ;  /* 0x00000004ff0a7e24 */ /* 0x000fe4000f8e00ff */
[----:B------:R-:W-:Y:S07]  /*7e40*/  LEPC R20, `(.L_x_128) ;  /* 0x000000001014794e */ /* 0x000fee0000000000 */
[----:B---34-:R-:W-:Y:S05]  /*7e50*/  CALL.ABS.NOINC R2 ;  /* 0x0000000002007343 */ /* 0x018fea0003c00000 */
.L_x_128:
[----:B------:R-:W-:Y:S01]  /*7e60*/  ISETP.NE.AND P0, PT, R67, RZ, PT ;  /* 0x000000ff4300720c */ /* 0x000fe20003f05270 */
[----:B------:R-:W-:Y:S05]  /*7e70*/  WARPSYNC.ALL ;  /* 0x0000000000007948 */ /* 0x000fea0003800000 */
[----:B------:R-:W-:Y:S01]  /*7e80*/  R2UR UR4, R25 ;  /* 0x00000000190472ca */ /* 0x000fe200000e0000 */
[----:B------:R-:W-:Y:S01]  /*7e90*/  USHF.L.U32 UR6, UR45, 0xd, URZ ;  /* 0x0000000d2d067899 */ /* 0x000fe200080006ff */
[----:B----4-:R-:W-:Y:S01]  /*7ea0*/  LOP3.LUT R0, R48, 0xffffe000, RZ, 0xc0, !PT ;  /* 0xffffe00030007812 */ /* 0x010fe200078ec0ff */
[----:B------:R-:W-:Y:S01]  /*7eb0*/  BSSY.RECONVERGENT B0, `(.L_x_129) ;  /* 0x0000065000007945 */ /* 0x000fe20003800200 */
[----:B------:R-:W-:Y:S02]  /*7ec0*/  LOP3.LUT R2, R49, 0xffffe000, RZ, 0xc0, !PT ;  /* 0xffffe00031027812 */ /* 0x000fe400078ec0ff */
[----:B------:R-:W-:Y:S01]  /*7ed0*/  LOP3.LUT R3, R50, 0xffffe000, RZ, 0xc0, !PT ;  /* 0xffffe00032037812 */ /* 0x000fe200078ec0ff */
[----:B---3--:R-:W-:Y:S01]  /*7ee0*/  VIADD R79, R66, UR6 ;  /* 0x00000006424f7c36 */ /* 0x008fe20008000000 */
[----:B------:R-:W-:Y:S02]  /*7ef0*/  LOP3.LUT R20, R51, 0xffffe000, RZ, 0xc0, !PT ;  /* 0xffffe00033147812 */ /* 0x000fe400078ec0ff */
[----:B------:R-:W-:Y:S01]  /*7f00*/  LOP3.LUT R21, R44, 0xffffe000, RZ, 0xc0, !PT ;  /* 0xffffe0002c157812 */ /* 0x000fe200078ec0ff */
[----:B------:R-:W-:Y:S01]  /*7f10*/  IMAD.IADD R76, R76, 0x1, R79 ;  /* 0x000000014c4c7824 */ /* 0x000fe200078e024f */
[----:B------:R-:W-:Y:S01]  /*7f20*/  LOP3.LUT R26, R45, 0xffffe000, RZ, 0xc0, !PT ;  /* 0xffffe0002d1a7812 */ /* 0x000fe200078ec0ff */
[----:B------:R-:W1:Y:S01]  /*7f30*/  LDTM.x16 R4, tmem[UR4+0x10] ;  /* 0x00001004000479ee */ /* 0x000e620008240000 */
[----:B------:R-:W-:Y:S01]  /*7f40*/  LOP3.LUT R29, R46, 0xffffe000, RZ, 0xc0, !PT ;  /* 0xffffe0002e1d7812 */ /* 0x000fe200078ec0ff */
[----:B------:R-:W-:Y:S01]  /*7f50*/  NOP ;  /* 0x0000000000007918 */ /* 0x000fe20000000000 */
[----:B------:R-:W-:Y:S02]  /*7f60*/  IADD3 R75, PT, PT, R75, 0x160, RZ ;  /* 0x000001604b4b7810 */ /* 0x000fe40007ffe0ff */
[----:B------:R-:W-:Y:S02]  /*7f70*/  LOP3.LUT R28, R47, 0xffffe000, RZ, 0xc0, !PT ;  /* 0xffffe0002f1c7812 */ /* 0x000fe400078ec0ff */
[----:B------:R-:W-:Y:S02]  /*7f80*/  IADD3 R78, PT, PT, R77, R79, RZ ;  /* 0x0000004f4d4e7210 */ /* 0x000fe40007ffe0ff */
[----:B------:R-:W-:Y:S02]  /*7f90*/  LOP3.LUT R77, R75, 0xfefffff8, RZ, 0xc0, !PT ;  /* 0xfefffff84b4d7812 */ /* 0x000fe400078ec0ff */
[----:B------:R-:W-:Y:S01]  /*7fa0*/  LOP3.LUT R31, R40, 0xffffe000, RZ, 0xc0, !PT ;  /* 0xffffe000281f7812 */ /* 0x000fe200078ec0ff */
[----:B------:R-:W-:Y:S01]  /*7fb0*/  IMAD.IADD R75, R65, 0x1, R78 ;  /* 0x00000001414b7824 */ /* 0x000fe200078e024e */
[----:B------:R-:W-:Y:S01]  /*7fc0*/  LOP3.LUT R30, R41, 0xffffe000, RZ, 0xc0, !PT ;  /* 0xffffe000291e7812 */ /* 0x000fe200078ec0ff */
[----:B-1----:R1:W-:Y:S01]  /*7fd0*/  SYNCS.ARRIVE.TRANS64.RED.A1T0 RZ, [R77+URZ], RZ ;  /* 0x000000ff4dff79a7 */ /* 0x0023e200081004ff */
[----:B------:R-:W-:Y:S02]  /*7fe0*/  LOP3.LUT R33, R42, 0xffffe000, RZ, 0xc0, !PT ;  /* 0xffffe0002a217812 */ /* 0x000fe400078ec0ff */
[----:B------:R-:W-:Y:S02]  /*7ff0*/  LOP3.LUT R32, R43, 0xffffe000, RZ, 0xc0, !PT ;  /* 0xffffe0002b207812 */ /* 0x000fe400078ec0ff */
[----:B------:R-:W-:Y:S02]  /*8000*/  LOP3.LUT R35, R36, 0xffffe000, RZ, 0xc0, !PT ;  /* 0xffffe00024237812 */ /* 0x000fe400078ec0ff */
[----:B------:R-:W-:Y:S02]  /*8010*/  LOP3.LUT R34, R37, 0xffffe000, RZ, 0xc0, !PT ;  /* 0xffffe00025227812 */ /* 0x000fe400078ec0ff */
[----:B------:R-:W-:Y:S01]  /*8020*/  LOP3.LUT R37, R38, 0xffffe000, RZ, 0xc0, !PT ;  /* 0xffffe00026257812 */ /* 0x000fe200078ec0ff */
[C---:B------:R-:W-:Y:S01]  /*8030*/  FMUL R4, R24.reuse, R4 ;  /* 0x0000000418047220 */ /* 0x040fe20000400000 */
[C---:B------:R-:W-:Y:S01]  /*8040*/  FMUL R5, R24.reuse, R5 ;  /* 0x0000000518057220 */ /* 0x040fe20000400000 */
[C---:B------:R-:W-:Y:S01]  /*8050*/  FMUL R6, R24.reuse, R6 ;  /* 0x0000000618067220 */ /* 0x040fe20000400000 */
[C---:B------:R-:W-:Y:S01]  /*8060*/  FMUL R7, R24.reuse, R7 ;  /* 0x0000000718077220 */ /* 0x040fe20000400000 */
[C---:B------:R-:W-:Y:S01]  /*8070*/  FFMA R4, R27.reuse, R0, R4 ;  /* 0x000000001b047223 */ /* 0x040fe20000000004 */
[C---:B------:R-:W-:Y:S01]  /*8080*/  FFMA R5, R27.reuse, R2, R5 ;  /* 0x000000021b057223 */ /* 0x040fe20000000005 */
[C---:B------:R-:W-:Y:S01]  /*8090*/  FFMA R6, R27.reuse, R3, R6 ;  /* 0x000000031b067223 */ /* 0x040fe20000000006 */
[C---:B------:R-:W-:Y:S01]  /*80a0*/  FFMA R7, R27.reuse, R20, R7 ;  /* 0x000000141b077223 */ /* 0x040fe20000000007 */
[C---:B------:R-:W-:Y:S01]  /*80b0*/  FMUL R8, R24.reuse, R8 ;  /* 0x0000000818087220 */ /* 0x040fe20000400000 */
[C---:B------:R-:W-:Y:S01]  /*80c0*/  FMUL R9, R24.reuse, R9 ;  /* 0x0000000918097220 */ /* 0x040fe20000400000 */
[C---:B------:R-:W-:Y:S01]  /*80d0*/  FMUL R10, R24.reuse, R10 ;  /* 0x0000000a180a7220 */ /* 0x040fe20000400000 */
[C---:B------:R-:W-:Y:S01]  /*80e0*/  FMUL R11, R24.reuse, R11 ;  /* 0x0000000b180b7220 */ /* 0x040fe20000400000 */
[----:B------:R-:W-:Y:S01]  /*80f0*/  F2FP.TF32.F32.PACK_B R4, R4 ;  /* 0x00000004ff04723e */ /* 0x000fe200024050ff */
[C---:B------:R-:W-:Y:S01]  /*8100*/  FFMA R8, R27.reuse, R21, R8 ;  /* 0x000000151b087223 */ /* 0x040fe20000000008 */
[----:B------:R-:W-:Y:S01]  /*8110*/  F2FP.TF32.F32.PACK_B R5, R5 ;  /* 0x00000005ff05723e */ /* 0x000fe200024050ff */
[C---:B------:R-:W-:Y:S01]  /*8120*/  FFMA R9, R27.reuse, R26, R9 ;  /* 0x0000001a1b097223 */ /* 0x040fe20000000009 */
[----:B------:R-:W-:Y:S01]  /*8130*/  F2FP.TF32.F32.PACK_B R6, R6 ;  /* 0x00000006ff06723e */ /* 0x000fe200024050ff */
[C---:B------:R-:W-:Y:S01]  /*8140*/  FFMA R10, R27.reuse, R29, R10 ;  /* 0x0000001d1b0a7223 */ /* 0x040fe2000000000a */
[----:B------:R-:W-:Y:S01]  /*8150*/  F2FP.TF32.F32.PACK_B R7, R7 ;  /* 0x00000007ff07723e */ /* 0x000fe200024050ff */
[C---:B------:R-:W-:Y:S01]  /*8160*/  FFMA R11, R27.reuse, R28, R11 ;  /* 0x0000001c1b0b7223 */ /* 0x040fe2000000000b */
[C---:B------:R-:W-:Y:S01]  /*8170*/  FMUL R12, R24.reuse, R12 ;  /* 0x0000000c180c7220 */ /* 0x040fe20000400000 */
[----:B------:R-:W-:Y:S01]  /*8180*/  F2FP.TF32.F32.PACK_B R8, R8 ;  /* 0x00000008ff08723e */ /* 0x000fe200024050ff */
[C---:B------:R-:W-:Y:S01]  /*8190*/  FMUL R13, R24.reuse, R13 ;  /* 0x0000000d180d7220 */ /* 0x040fe20000400000 */
[----:B------:R1:W-:Y:S01]  /*81a0*/  STS.128 [R66+UR6], R4 ;  /* 0x0000000442007988 */ /* 0x0003e20008000c06 */
        /* <DEDUP_REMOVED lines=8> */
[----:B------:R-:W-:Y:S01]  /*8230*/  FFMA R15, R27, R32, R15 ;  /* 0x000000201b0f7223 */ /* 0x000fe2000000000f */
[C---:B------:R-:W-:Y:S01]  /*8240*/  FMUL R16, R24.reuse, R16 ;  /* 0x0000001018107220 */ /* 0x040fe20000400000 */
[----:B------:R-:W-:Y:S01]  /*8250*/  F2FP.TF32.F32.PACK_B R12, R12 ;  /* 0x0000000cff0c723e */ /* 0x000fe200024050ff */
[----:B------:R1:W-:Y:S01]  /*8260*/  STS.128 [R78+0x10], R8 ;  /* 0x000010084e007388 */ /* 0x0003e20000000c00 */
[C---:B------:R-:W-:Y:S01]  /*8270*/  FMUL R17, R24.reuse, R17 ;  /* 0x0000001118117220 */ /* 0x040fe20000400000 */
[----:B------:R-:W-:Y:S01]  /*8280*/  LOP3.LUT R36, R39, 0xffffe000, RZ, 0xc0, !PT ;  /* 0xffffe00027247812 */ /* 0x000fe200078ec0ff */
[C---:B------:R-:W-:Y:S01]  /*8290*/  FMUL R18, R24.reuse, R18 ;  /* 0x0000001218127220 */ /* 0x040fe20000400000 */
[----:B------:R-:W-:Y:S01]  /*82a0*/  FMUL R19, R24, R19 ;  /* 0x0000001318137220 */ /* 0x000fe20000400000 */
[----:B------:R-:W-:Y:S01]  /*82b0*/  F2FP.TF32.F32.PACK_B R13, R13 ;  /* 0x0000000dff0d723e */ /* 0x000fe200024050ff */
[C---:B------:R-:W-:Y:S01]  /*82c0*/  FFMA R16, R27.reuse, R35, R16 ;  /* 0x000000231b107223 */ /* 0x040fe20000000010 */
[----:B------:R-:W-:Y:S01]  /*82d0*/  F2FP.TF32.F32.PACK_B R14, R14 ;  /* 0x0000000eff0e723e */ /* 0x000fe200024050ff */
[C---:B------:R-:W-:Y:S01]  /*82e0*/  FFMA R17, R27.reuse, R34, R17 ;  /* 0x000000221b117223 */ /* 0x040fe20000000011 */
[----:B------:R-:W-:Y:S01]  /*82f0*/  F2FP.TF32.F32.PACK_B R15, R15 ;  /* 0x0000000fff0f723e */ /* 0x000fe200024050ff */
[C---:B------:R-:W-:Y:S01]  /*8300*/  FFMA R18, R27.reuse, R37, R18 ;  /* 0x000000251b127223 */ /* 0x040fe20000000012 */
[----:B------:R-:W-:Y:S01]  /*8310*/  FFMA R19, R27, R36, R19 ;  /* 0x000000241b137223 */ /* 0x000fe20000000013 */
[----:B------:R-:W-:Y:S02]  /*8320*/  F2FP.TF32.F32.PACK_B R16, R16 ;  /* 0x00000010ff10723e */ /* 0x000fe400024050ff */
[----:B------:R1:W-:Y:S01]  /*8330*/  STS.128 [R76+0x20], R12 ;  /* 0x0000200c4c007388 */ /* 0x0003e20000000c00 */
[----:B------:R-:W-:Y:S02]  /*8340*/  F2FP.TF32.F32.PACK_B R17, R17 ;  /* 0x00000011ff11723e */ /* 0x000fe400024050ff */
        /* <DEDUP_REMOVED lines=14> */
[----:B------:R-:W-:Y:S01]  /*8430*/  UIADD3 UR7, UPT, UPT, UR46, UR6, URZ ;  /* 0x000000062e077290 */ /* 0x000fe2000fffe0ff */
[----:B------:R-:W-:Y:S01]  /*8440*/  R2UR UR12, R71 ;  /* 0x00000000470c72ca */ /* 0x000fe200000e0000 */
[----:B------:R-:W-:Y:S02]  /*8450*/  UIADD3 UR9, UPT, UPT, UR47, 0x10, URZ ;  /* 0x000000102f097890 */ /* 0x000fe4000fffe0ff */
[----:B------:R-:W-:Y:S02]  /*8460*/  UIADD3 UR8, UPT, UPT, UR7, 0x200, URZ ;  /* 0x0000020007087890 */ /* 0x000fe4000fffe0ff */
[----:B------:R-:W-:Y:S02]  /*8470*/  UIADD3 UR7, UPT, UPT, UR7, 0x1200, URZ ;  /* 0x0000120007077890 */ /* 0x000fe4000fffe0ff */
[----:B------:R-:W-:Y:S02]  /*8480*/  UIADD3 UR13, UPT, UPT, UR47, 0x30, URZ ;  /* 0x000000302f0d7890 */ /* 0x000fe4000fffe0ff */
[----:B--2---:R-:W-:Y:S04]  /*8490*/  UIADD3 UR4, UP0, UPT, UR14, 0x680, URZ ;  /* 0x000006800e047890 */ /* 0x004fe8000ff1e0ff */
[----:B------:R-:W-:Y:S09]  /*84a0*/  UIADD3.X UR5, UPT, UPT, URZ, UR15, URZ, UP0, !UPT ;  /* 0x0000000fff057290 */ /* 0x000ff200087fe4ff */
[----:B------:R2:W-:Y:S02]  /*84b0*/  UTMASTG.4D.IM2COL [UR8], [UR4] ;  /* 0x00000008040073b5 */ /* 0x0005e40008058000 */
[----:B--2---:R-:W-:Y:S01]  /*84c0*/  UMOV UR8, UR7 ;  /* 0x0000000700087c82 */ /* 0x004fe20008000000 */
[----:B------:R-:W-:Y:S02]  /*84d0*/  UMOV UR9, UR13 ;  /* 0x0000000d00097c82 */ /* 0x000fe40008000000 */
[----:B------:R2:W-:Y:S02]  /*84e0*/  UTMASTG.4D.IM2COL [UR8], [UR4] ;  /* 0x00000008040073b5 */ /* 0x0005e40008058000 */
[----:B--2---:R0:W-:Y:S02]  /*84f0*/  UTMACMDFLUSH ;  /* 0x00000000000079b7 */ /* 0x0041e40000000000 */
.L_x_130:
[----:B------:R-:W-:Y:S05]  /*8500*/  BSYNC.RECONVERGENT B0 ;  /* 0x0000000000007941 */ /* 0x000fea0003800200 */
.L_x_129:
[----:B------:R-:W-:Y:S01]  /*8510*/  UIADD3 UR4, UPT, UPT, UR45, 0x1, URZ ;  /* 0x000000012d047890 */ /* 0x000fe2000fffe0ff */
[----:B------:R-:W-:Y:S03]  /*8520*/  BSSY.RECONVERGENT B0, `(.L_x_131) ;  /* 0x0000008000007945 */ /* 0x000fe60003800200 */
[----:B------:R-:W-:Y:S04]  /*8530*/  UISETP.NE.AND UP0, UPT, UR4, 0x3, UPT ;  /* 0x000000030400788c */ /* 0x000fe8000bf05270 */
[----:B------:R-:W-:Y:S02]  /*8540*/  UISETP.EQ.XOR UP1, UPT, UR44, 0x3, !UP0 ;  /* 0x000000032c00788c */ /* 0x000fe4000c722a70 */
[----:B------:R-:W-:Y:S02]  /*8550*/  USEL UR48, UR4, URZ, UP0 ;  /* 0x000000ff04307287 */ /* 0x000fe40008000000 */
[----:B------:R-:W-:Y:S04]  /*8560*/  USEL UR5, URZ, 0x1, !UP1 ;  /* 0x00000001ff057887 */ /* 0x000fe8000c800000 */
[----:B------:R-:W-:Y:S01]  /*8570*/  ULOP3.LUT UR51, UR51, UR5, URZ, 0x3c, !UPT ;  /* 0x0000000533337292 */ /* 0x000fe2000f8e3cff */
[----:B------:R-:W-:Y:S11]  /*8580*/  @P0 BRA `(.L_x_132) ;  /* 0x0000000000040947 */ /* 0x000ff60003800000 */
[----:B------:R-:W-:Y:S04]  /*8590*/  DEPBAR.LE SB0, 0x1 ;  /* 0x000080400000791a */ /* 0x000fe80000000000 */
.L_x_132:
[----:B------:R-:W-:Y:S05]  /*85a0*/  BSYNC.RECONVERGENT B0 ;  /* 0x0000000000007941 */ /* 0x000fea0003800200 */
.L_x_131:
[----:B------:R-:W-:Y:S01]  /*85b0*/  BAR.SYNC.DEFER_BLOCKING 0x1, 0x80 ;  /* 0x0042000000007b1d */ /* 0x000fe20000010000 */
[----:B------:R-:W-:Y:S01]  /*85c0*/  UISETP.NE.AND UP0, UPT, UR50, -0x2, UPT ;  /* 0xfffffffe3200788c */ /* 0x000fe2000bf05270 */
[----:B------:R-:W-:Y:S08]  /*85d0*/  IADD3 R0, PT, PT, R22, 0x1, RZ ;  /* 0x0000000116007810 */ /* 0x000ff00007ffe0ff */
[----:B------:R-:W-:Y:S05]  /*85e0*/  BRA.U !UP0, `(.L_x_133) ;  /* 0x0000000108287547 */ /* 0x000fea000b800000 */
[----:B------:R-:W2:Y:S01]  /*85f0*/  S2R R2, SR_CgaCtaId ;  /* 0x0000000000027919 */ /* 0x000ea20000008800 */
[----:B------:R-:W-:Y:S01]  /*8600*/  ISETP.NE.AND P0, PT, R74, RZ, PT ;  /* 0x000000ff4a00720c */ /* 0x000fe20003f05270 */
[----:B------:R-:W-:Y:S01]  /*8610*/  IMAD.U32 R3, RZ, RZ, UR49 ;  /* 0x00000031ff037e24 */ /* 0x000fe2000f8e00ff */
[----:B------:R-:W-:Y:S04]  /*8620*/  UIADD3 UR4, UPT, UPT, UR49, 0x1, URZ ;  /* 0x0000000131047890 */ /* 0x000fe8000fffe0ff */
[----:B------:R-:W-:Y:S04]  /*8630*/  UISETP.NE.AND UP0, UPT, UR4, 0x3, UPT ;  /* 0x000000030400788c */ /* 0x000fe8000bf05270 */
[----:B------:R-:W-:Y:S03]  /*8640*/  USEL UR49, UR4, URZ, UP0 ;  /* 0x000000ff04317287 */ /* 0x000fe60008000000 */
[----:B------:R-:W-:Y:S05]  /*8650*/  @P0 LEA R3, R3, UR46, 0x3 ;  /* 0x0000002e03030c11 */ /* 0x000fea000f8e18ff */
[----:B------:R-:W-:Y:S05]  /*8660*/  @P0 VIADD R3, R3, 0x118 ;  /* 0x0000011803030836 */ /* 0x000fea0000000000 */
[----:B--2---:R-:W-:Y:S04]  /*8670*/  @P0 PRMT R2, R2, 0x654, R3 ;  /* 0x0000065402020816 */ /* 0x004fe80000000003 */
[----:B------:R2:W-:Y:S03]  /*8680*/  @P0 SYNCS.ARRIVE.TRANS64.RED.A1T0 RZ, [R2+URZ], RZ ;  /* 0x000000ff02ff09a7 */ /* 0x0005e600081004ff */
.L_x_133:
[----:B------:R-:W-:Y:S01]  /*8690*/  R2UR UR5, R58 ;  /* 0x000000003a0572ca */ /* 0x000fe200000e0000 */
[----:B------:R-:W-:Y:S01]  /*86a0*/  UISETP.NE.AND UP0, UPT, UR60, URZ, UPT ;  /* 0x000000ff3c00728c */ /* 0x000fe2000bf05270 */
[----:B------:R-:W-:Y:S01]  /*86b0*/  R2UR UR4, R59 ;  /* 0x000000003b0472ca */ /* 0x000fe200000e0000 */
[----:B------:R-:W-:Y:S01]  /*86c0*/  UIADD3 UR50, UPT, UPT, UR50, 0x2, URZ ;  /* 0x0000000232327890 */ /* 0x000fe2000fffe0ff */
[C---:B------:R-:W-:Y:S01]  /*86d0*/  ISETP.NE.AND P0, PT, R0.reuse, 0x2, PT ;  /* 0x000000020000780c */ /* 0x040fe20003f05270 */
[----:B------:R-:W-:Y:S01]  /*86e0*/  UMOV UR45, UR61 ;  /* 0x0000003d002d7c82 */ /* 0x000fe20008000000 */
[----:B------:R-:W-:Y:S02]  /*86f0*/  LOP3.LUT R63, R63, 0x1, RZ, 0x3c, !PT ;  /* 0x000000013f3f7812 */ /* 0x000fe400078e3cff */
[----:B------:R-:W-:Y:S02]  /*8700*/  SEL R3, RZ, 0x1, P0 ;  /* 0x00000001ff037807 */ /* 0x000fe40000000000 */
[----:B------:R-:W-:Y:S02]  /*8710*/  SEL R22, R0, RZ, P0 ;  /* 0x000000ff00167207 */ /* 0x000fe40000000000 */
[----:B------:R-:W-:Y:S01]  /*8720*/  LOP3.LUT R64, R64, R3, RZ, 0x3c, !PT ;  /* 0x0000000340407212 */ /* 0x000fe200078e3cff */
[----:B------:R-:W-:Y:S02]  /*8730*/  UIADD3 UR20, UPT, UPT, UR36, UR5, URZ ;  /* 0x0000000524147290 */ /* 0x000fe4000fffe0ff */
[----:B------:R-:W-:Y:S01]  /*8740*/  UIADD3 UR44, UPT, UPT, UR37, UR4, URZ ;  /* 0x00000004252c7290 */ /* 0x000fe2000fffe0ff */
[----:B------:R-:W-:Y:S11]  /*8750*/  BRA.U UP0, `(.L_x_134) ;  /* 0xffffffd9009c7547 */ /* 0x000ff6000b83ffff */
[----:B------:R-:W-:-:S13]  /*8760*/  R2UR UR4, R60 ;  /* 0x000000003c0472ca */ /* 0x000fda00000e0000 */
[----:B------:R-:W-:-:S09]  /*8770*/  UISETP.NE.AND UP0, UPT, UR4, URZ, UPT ;  /* 0x000000ff0400728c */ /* 0x000fd2000bf05270 */
[----:B------:R-:W-:Y:S05]  /*8780*/  BRA.U !UP0, `(.L_x_135) ;  /* 0x0000000108487547 */ /* 0x000fea000b800000 */
[----:B------:R-:W3:Y:S02]  /*8790*/  LDCU.64 UR4, c[0x0][0x890] ;  /* 0x00011200ff0477ac */ /* 0x000ee40008000a00 */
[----:B---3--:R-:W-:-:S04]  /*87a0*/  UISETP.NE.U32.AND UP0, UPT, UR4, URZ, UPT ;  /* 0x000000ff0400728c */ /* 0x008fc8000bf05070 */
[----:B------:R-:W-:-:S09]  /*87b0*/  UISETP.NE.AND.EX UP0, UPT, UR5, URZ, UPT, UP0 ;  /* 0x000000ff0500728c */ /* 0x000fd2000bf05300 */
[----:B------:R-:W-:Y:S05]  /*87c0*/  BRA.U UP0, `(.L_x_136) ;  /* 0x00000001000c7547 */ /* 0x000fea000b800000 */
[----:B------:R-:W-:-:S13]  /*87d0*/  FSETP.NEU.AND P0, PT, R27, RZ, PT ;  /* 0x000000ff1b00720b */ /* 0x000fda0003f0d000 */
[----:B------:R-:W-:Y:S05]  /*87e0*/  @!P0 EXIT ;  /* 0x000000000000894d */ /* 0x000fea0003800000 */
[----:B------:R-:W-:Y:S05]  /*87f0*/  BRA `(.L_x_135) ;  /* 0x00000000002c7947 */ /* 0x000fea0003800000 */
.L_x_136:
[----:B------:R-:W-:Y:S01]  /*8800*/  ISETP.NE.AND P0, PT, R73, RZ, PT ;  /* 0x000000ff4900720c */ /* 0x000fe20003f05270 */
[----:B------:R-:W-:-:S12]  /*8810*/  BSSY.RECONVERGENT B0, `(.L_x_135) ;  /* 0x0000009000007945 */ /* 0x000fd80003800200 */
[----:B------:R-:W-:Y:S05]  /*8820*/  @P0 BRA `(.L_x_137) ;  /* 0x0000000000140947 */ /* 0x000fea0003800000 */
[----:B------:R-:W3:Y:S02]  /*8830*/  LDCU.64 UR4, c[0x0][0x888] ;  /* 0x00011100ff0477ac */ /* 0x000ee40008000a00 */
[----:B---3--:R-:W-:-:S04]  /*8840*/  ISETP.NE.U32.AND P0, PT, RZ, UR4, PT ;  /* 0x00000004ff007c0c */ /* 0x008fc8000bf05070 */
[----:B------:R-:W-:-:S13]  /*8850*/  ISETP.NE.AND.EX P0, PT, RZ, UR5, PT, P0 ;  /* 0x00000005ff007c0c */ /* 0x000fda000bf05300 */
[----:B------:R-:W-:Y:S05]  /*8860*/  @!P0 EXIT ;  /* 0x000000000000894d */ /* 0x000fea0003800000 */
[----:B------:R-:W-:Y:S05]  /*8870*/  BRA `(.L_x_138) ;  /* 0x0000000000087947 */ /* 0x000fea0003800000 */
.L_x_137:
[----:B------:R-:W-:-:S13]  /*8880*/  FSETP.NEU.AND P0, PT, R27, RZ, PT ;  /* 0x000000ff1b00720b */ /* 0x000fda0003f0d000 */
[----:B------:R-:W-:Y:S05]  /*8890*/  @!P0 EXIT ;  /* 0x000000000000894d */ /* 0x000fea0003800000 */
.L_x_138:
[----:B------:R-:W-:Y:S05]  /*88a0*/  BSYNC.RECONVERGENT B0 ;  /* 0x0000000000007941 */ /* 0x000fea0003800200 */
.L_x_135:
[----:B------:R-:W3:Y:S01]  /*88b0*/  S2UR UR5, SR_CgaCtaId ;  /* 0x00000000000579c3 */ /* 0x000ee20000008800 */
[----:B------:R-:W-:Y:S01]  /*88c0*/  ULEA UR4, UR49, UR46, 0x3 ;  /* 0x0000002e31047291 */ /* 0x000fe2000f8e18ff */
[----:B------:R-:W-:-:S04]  /*88d0*/  DEPBAR.LE SB0, 0x0 ;  /* 0x000080000000791a */ /* 0x000fc80000000000 */
[----:B------:R-:W-:-:S04]  /*88e0*/  UIADD3 UR4, UPT, UPT, UR4, 0x118, URZ ;  /* 0x0000011804047890 */ /* 0x000fc8000fffe0ff */
[----:B---3--:R-:W-:-:S09]  /*88f0*/  UPRMT UR4, UR5, 0x654, UR4 ;  /* 0x0000065405047896 */ /* 0x008fd20008000004 */
[----:B------:R-:W-:Y:S01]  /*8900*/  SYNCS.ARRIVE.TRANS64.RED.A1T0 RZ, [UR4], RZ ;  /* 0x000000ffffff79a7 */ /* 0x000fe20008100404 */
[----:B------:R-:W-:Y:S05]  /*8910*/  EXIT ;  /* 0x000000000000794d */ /* 0x000fea0003800000 */
.L_x_25:
[----:B------:R-:W-:Y:S07]  /*8920*/  MOV R0, UR9 ;  /* 0x0000000900007c02 */ /* 0x000fee0008000f00 */
.L_x_139:
[----:B-1----:R1:W2:Y:S02]  /*8930*/  SYNCS.PHASECHK.TRANS64.TRYWAIT P0, [R0+URZ+0x80], R5 ;  /* 0x00008005000075a7 */ /* 0x0022a400080011ff */
[----:B--2---:R-:W-:Y:S05]  /*8940*/  @!P0 NANOSLEEP.SYNCS 0x989680 ;  /* 0x009896800000895d */ /* 0x004fea0003900000 */
[----:B------:R-:W2:Y:S02]  /*8950*/  @!P0 SYNCS.PHASECHK.TRANS64 P0, [R0+URZ+0x80], R5 ;  /* 0x00008005000085a7 */ /* 0x000ea400080010ff */
[----:B--2---:R-:W-:Y:S05]  /*8960*/  @!P0 BRA `(.L_x_139) ;  /* 0xfffffffc00f08947 */ /* 0x004fea000383ffff */
[----:B------:R-:W-:Y:S05]  /*8970*/  BRA `(.L_x_24) ;  /* 0xffffff9000c47947 */ /* 0x000fea000383ffff */
.L_x_32:
[----:B------:R-:W-:Y:S07]  /*8980*/  MOV R0, UR9 ;  /* 0x0000000900007c02 */ /* 0x000fee0008000f00 */
.L_x_140:
[----:B-1----:R1:W2:Y:S02]  /*8990*/  SYNCS.PHASECHK.TRANS64.TRYWAIT P0, [R0+URZ+0x80], R5 ;  /* 0x00008005000075a7 */ /* 0x0022a400080011ff */
[----:B--2---:R-:W-:Y:S05]  /*89a0*/  @!P0 NANOSLEEP.SYNCS 0x989680 ;  /* 0x009896800000895d */ /* 0x004fea0003900000 */
[----:B------:R-:W2:Y:S02]  /*89b0*/  @!P0 SYNCS.PHASECHK.TRANS64 P0, [R0+URZ+0x80], R5 ;  /* 0x00008005000085a7 */ /* 0x000ea400080010ff */
[----:B--2---:R-:W-:Y:S05]  /*89c0*/  @!P0 BRA `(.L_x_140) ;  /* 0xfffffffc00f08947 */ /* 0x004fea000383ffff */
[----:B------:R-:W-:Y:S05]  /*89d0*/  BRA `(.L_x_31) ;  /* 0xffffff9800207947 */ /* 0x000fea000383ffff */
.L_x_37:
[----:B------:R-:W-:-:S07]  /*89e0*/  MOV R0, UR25 ;  /* 0x0000001900007c02 */ /* 0x000fce0008000f00 */
.L_x_141:
[----:B-1----:R1:W2:Y:S02]  /*89f0*/  SYNCS.PHASECHK.TRANS64.TRYWAIT P0, [R0+URZ+0x140], R3 ;  /* 0x00014003000075a7 */ /* 0x0022a400080011ff */
[----:B--2---:R-:W-:Y:S05]  /*8a00*/  @!P0 NANOSLEEP.SYNCS 0x989680 ;  /* 0x009896800000895d */ /* 0x004fea0003900000 */
[----:B------:R-:W2:Y:S02]  /*8a10*/  @!P0 SYNCS.PHASECHK.TRANS64 P0, [R0+URZ+0x140], R3 ;  /* 0x00014003000085a7 */ /* 0x000ea400080010ff */
[----:B--2---:R-:W-:Y:S05]  /*8a20*/  @!P0 BRA `(.L_x_141) ;  /* 0xfffffffc00f08947 */ /* 0x004fea000383ffff */
[----:B------:R-:W-:Y:S05]  /*8a30*/  BRA `(.L_x_142) ;  /* 0xffffff9800ec7947 */ /* 0x000fea000383ffff */
.L_x_41:
[----:B------:R-:W-:-:S07]  /*8a40*/  MOV R0, UR4 ;  /* 0x0000000400007c02 */ /* 0x000fce0008000f00 */
.L_x_143:
[----:B-1----:R1:W2:Y:S02]  /*8a50*/  SYNCS.PHASECHK.TRANS64.TRYWAIT P0, [R0+URZ], R3 ;  /* 0x00000003000075a7 */ /* 0x0022a400080011ff */
[----:B--2---:R-:W-:Y:S05]  /*8a60*/  @!P0 NANOSLEEP.SYNCS 0x989680 ;  /* 0x009896800000895d */ /* 0x004fea0003900000 */
[----:B------:R-:W2:Y:S02]  /*8a70*/  @!P0 SYNCS.PHASECHK.TRANS64 P0, [R0+URZ], R3 ;  /* 0x00000003000085a7 */ /* 0x000ea400080010ff */
[----:B--2---:R-:W-:Y:S05]  /*8a80*/  @!P0 BRA `(.L_x_143) ;  /* 0xfffffffc00f08947 */ /* 0x004fea000383ffff */
[----:B------:R-:W-:Y:S05]  /*8a90*/  BRA `(.L_x_144) ;  /* 0xffffffa000847947 */ /* 0x000fea000383ffff */
.L_x_42:
[----:B------:R-:W-:-:S07]  /*8aa0*/  MOV R0, UR5 ;  /* 0x0000000500007c02 */ /* 0x000fce0008000f00 */
.L_x_145:
[----:B-1----:R1:W2:Y:S02]  /*8ab0*/  SYNCS.PHASECHK.TRANS64.TRYWAIT P0, [R0+URZ], R3 ;  /* 0x00000003000075a7 */ /* 0x0022a400080011ff */
[----:B--2---:R-:W-:Y:S05]  /*8ac0*/  @!P0 NANOSLEEP.SYNCS 0x989680 ;  /* 0x009896800000895d */ /* 0x004fea0003900000 */
[----:B------:R-:W2:Y:S02]  /*8ad0*/  @!P0 SYNCS.PHASECHK.TRANS64 P0, [R0+URZ], R3 ;  /* 0x00000003000085a7 */ /* 0x000ea400080010ff */
[----:B--2---:R-:W-:Y:S05]  /*8ae0*/  @!P0 BRA `(.L_x_145) ;  /* 0xfffffffc00f08947 */ /* 0x004fea000383ffff */
[----:B------:R-:W-:Y:S05]  /*8af0*/  BRA `(.L_x_146) ;  /* 0xffffffa000947947 */ /* 0x000fea000383ffff */
.L_x_43:
[----:B------:R-:W-:-:S07]  /*8b00*/  MOV R0, UR5 ;  /* 0x0000000500007c02 */ /* 0x000fce0008000f00 */
.L_x_147:
[----:B-1----:R1:W2:Y:S02]  /*8b10*/  SYNCS.PHASECHK.TRANS64.TRYWAIT P0, [R0+URZ], R3 ;  /* 0x00000003000075a7 */ /* 0x0022a400080011ff */
[----:B--2---:R-:W-:Y:S05]  /*8b20*/  @!P0 NANOSLEEP.SYNCS 0x989680 ;  /* 0x009896800000895d */ /* 0x004fea0003900000 */
[----:B------:R-:W2:Y:S02]  /*8b30*/  @!P0 SYNCS.PHASECHK.TRANS64 P0, [R0+URZ], R3 ;  /* 0x00000003000085a7 */ /* 0x000ea400080010ff */
[----:B--2---:R-:W-:Y:S05]  /*8b40*/  @!P0 BRA `(.L_x_147) ;  /* 0xfffffffc00f08947 */ /* 0x004fea000383ffff */
[----:B------:R-:W-:Y:S05]  /*8b50*/  BRA `(.L_x_148) ;  /* 0xffffffa000a47947 */ /* 0x000fea000383ffff */
.L_x_44:
[----:B------:R-:W-:-:S07]  /*8b60*/  MOV R0, UR5 ;  /* 0x0000000500007c02 */ /* 0x000fce0008000f00 */
.L_x_149:
[----:B-1----:R1:W2:Y:S02]  /*8b70*/  SYNCS.PHASECHK.TRANS64.TRYWAIT P0, [R0+URZ], R3 ;  /* 0x00000003000075a7 */ /* 0x0022a400080011ff */
[----:B--2---:R-:W-:Y:S05]  /*8b80*/  @!P0 NANOSLEEP.SYNCS 0x989680 ;  /* 0x009896800000895d */ /* 0x004fea0003900000 */
[----:B------:R-:W2:Y:S02]  /*8b90*/  @!P0 SYNCS.PHASECHK.TRANS64 P0, [R0+URZ], R3 ;  /* 0x00000003000085a7 */ /* 0x000ea400080010ff */
[----:B--2---:R-:W-:Y:S05]  /*8ba0*/  @!P0 BRA `(.L_x_149) ;  /* 0xfffffffc00f08947 */ /* 0x004fea000383ffff */
[----:B------:R-:W-:Y:S05]  /*8bb0*/  BRA `(.L_x_150) ;  /* 0xffffffa000b47947 */ /* 0x000fea000383ffff */
.L_x_45:
[----:B------:R-:W-:-:S07]  /*8bc0*/  MOV R0, UR5 ;  /* 0x0000000500007c02 */ /* 0x000fce0008000f00 */
.L_x_151:
[----:B-1----:R1:W2:Y:S02]  /*8bd0*/  SYNCS.PHASECHK.TRANS64.TRYWAIT P0, [R0+URZ], R3 ;  /* 0x00000003000075a7 */ /* 0x0022a400080011ff */
[----:B--2---:R-:W-:Y:S05]  /*8be0*/  @!P0 NANOSLEEP.SYNCS 0x989680 ;  /* 0x009896800000895d */ /* 0x004fea0003900000 */
[----:B------:R-:W2:Y:S02]  /*8bf0*/  @!P0 SYNCS.PHASECHK.TRANS64 P0, [R0+URZ], R3 ;  /* 0x00000003000085a7 */ /* 0x000ea400080010ff */
[----:B--2---:R-:W-:Y:S05]  /*8c00*/  @!P0 BRA `(.L_x_151) ;  /* 0xfffffffc00f08947 */ /* 0x004fea000383ffff */
[----:B------:R-:W-:Y:S05]  /*8c10*/  BRA `(.L_x_152) ;  /* 0xffffffa000c47947 */ /* 0x000fea000383ffff */
.L_x_46:
[----:B------:R-:W-:-:S07]  /*8c20*/  MOV R0, UR5 ;  /* 0x0000000500007c02 */ /* 0x000fce0008000f00 */
.L_x_153:
[----:B-1----:R1:W2:Y:S02]  /*8c30*/  SYNCS.PHASECHK.TRANS64.TRYWAIT P0, [R0+URZ], R3 ;  /* 0x00000003000075a7 */ /* 0x0022a400080011ff */
[----:B--2---:R-:W-:Y:S05]  /*8c40*/  @!P0 NANOSLEEP.SYNCS 0x989680 ;  /* 0x009896800000895d */ /* 0x004fea0003900000 */
[----:B------:R-:W2:Y:S02]  /*8c50*/  @!P0 SYNCS.PHASECHK.TRANS64 P0, [R0+URZ], R3 ;  /* 0x00000003000085a7 */ /* 0x000ea400080010ff */
[----:B--2---:R-:W-:Y:S05]  /*8c60*/  @!P0 BRA `(.L_x_153) ;  /* 0xfffffffc00f08947 */ /* 0x004fea000383ffff */
[----:B------:R-:W-:Y:S05]  /*8c70*/  BRA `(.L_x_154) ;  /* 0xffffffa000d47947 */ /* 0x000fea000383ffff */
.L_x_47:
[----:B------:R-:W-:-:S07]  /*8c80*/  MOV R0, UR5 ;  /* 0x0000000500007c02 */ /* 0x000fce0008000f00 */
.L_x_155:
[----:B-1----:R1:W2:Y:S02]  /*8c90*/  SYNCS.PHASECHK.TRANS64.TRYWAIT P0, [R0+URZ], R3 ;  /* 0x00000003000075a7 */ /* 0x0022a400080011ff */
[----:B--2---:R-:W-:Y:S05]  /*8ca0*/  @!P0 NANOSLEEP.SYNCS 0x989680 ;  /* 0x009896800000895d */ /* 0x004fea0003900000 */
[----:B------:R-:W2:Y:S02]  /*8cb0*/  @!P0 SYNCS.PHASECHK.TRANS64 P0, [R0+URZ], R3 ;  /* 0x00000003000085a7 */ /* 0x000ea400080010ff */
[----:B--2---:R-:W-:Y:S05]  /*8cc0*/  @!P0 BRA `(.L_x_155) ;  /* 0xfffffffc00f08947 */ /* 0x004fea000383ffff */
[----:B------:R-:W-:Y:S05]  /*8cd0*/  BRA `(.L_x_156) ;  /* 0xffffffa000e47947 */ /* 0x000fea000383ffff */
.L_x_48:
[----:B------:R-:W-:-:S07]  /*8ce0*/  MOV R0, UR5 ;  /* 0x0000000500007c02 */ /* 0x000fce0008000f00 */
.L_x_157:
[----:B-1----:R1:W2:Y:S02]  /*8cf0*/  SYNCS.PHASECHK.TRANS64.TRYWAIT P0, [R0+URZ], R3 ;  /* 0x00000003000075a7 */ /* 0x0022a400080011ff */
[----:B--2---:R-:W-:Y:S05]  /*8d00*/  @!P0 NANOSLEEP.SYNCS 0x989680 ;  /* 0x009896800000895d */ /* 0x004fea0003900000 */
[----:B------:R-:W2:Y:S02]  /*8d10*/  @!P0 SYNCS.PHASECHK.TRANS64 P0, [R0+URZ], R3 ;  /* 0x00000003000085a7 */ /* 0x000ea400080010ff */
[----:B--2---:R-:W-:Y:S05]  /*8d20*/  @!P0 BRA `(.L_x_157) ;  /* 0xfffffffc00f08947 */ /* 0x004fea000383ffff */
[----:B------:R-:W-:Y:S05]  /*8d30*/  BRA `(.L_x_158) ;  /* 0xffffffa000f47947 */ /* 0x000fea000383ffff */
.L_x_49:
[----:B------:R-:W-:-:S07]  /*8d40*/  MOV R0, UR5 ;  /* 0x0000000500007c02 */ /* 0x000fce0008000f00 */
.L_x_159:
[----:B-1----:R1:W2:Y:S02]  /*8d50*/  SYNCS.PHASECHK.TRANS64.TRYWAIT P0, [R0+URZ], R3 ;  /* 0x00000003000075a7 */ /* 0x0022a400080011ff */
[----:B--2---:R-:W-:Y:S05]  /*8d60*/  @!P0 NANOSLEEP.SYNCS 0x989680 ;  /* 0x009896800000895d */ /* 0x004fea0003900000 */
[----:B------:R-:W2:Y:S02]  /*8d70*/  @!P0 SYNCS.PHASECHK.TRANS64 P0, [R0+URZ], R3 ;  /* 0x00000003000085a7 */ /* 0x000ea400080010ff */
[----:B--2---:R-:W-:Y:S05]  /*8d80*/  @!P0 BRA `(.L_x_159) ;  /* 0xfffffffc00f08947 */ /* 0x004fea000383ffff */
[----:B------:R-:W-:Y:S05]  /*8d90*/  BRA `(.L_x_160) ;  /* 0xffffffa400047947 */ /* 0x000fea000383ffff */
.L_x_50:
[----:B------:R-:W-:-:S07]  /*8da0*/  MOV R0, UR5 ;  /* 0x0000000500007c02 */ /* 0x000fce0008000f00 */
.L_x_161:
[----:B-1----:R1:W2:Y:S02]  /*8db0*/  SYNCS.PHASECHK.TRANS64.TRYWAIT P0, [R0+URZ], R3 ;  /* 0x00000003000075a7 */ /* 0x0022a400080011ff */
[----:B--2---:R-:W-:Y:S05]  /*8dc0*/  @!P0 NANOSLEEP.SYNCS 0x989680 ;  /* 0x009896800000895d */ /* 0x004fea0003900000 */
[----:B------:R-:W2:Y:S02]  /*8dd0*/  @!P0 SYNCS.PHASECHK.TRANS64 P0, [R0+URZ], R3 ;  /* 0x00000003000085a7 */ /* 0x000ea400080010ff */
[----:B--2---:R-:W-:Y:S05]  /*8de0*/  @!P0 BRA `(.L_x_161) ;  /* 0xfffffffc00f08947 */ /* 0x004fea000383ffff */
[----:B------:R-:W-:Y:S05]  /*8df0*/  BRA `(.L_x_162) ;  /* 0xffffffa400147947 */ /* 0x000fea000383ffff */
.L_x_51:
[----:B------:R-:W-:-:S07]  /*8e00*/  MOV R0, UR5 ;  /* 0x0000000500007c02 */ /* 0x000fce0008000f00 */
.L_x_163:
[----:B-1----:R1:W2:Y:S02]  /*8e10*/  SYNCS.PHASECHK.TRANS64.TRYWAIT P0, [R0+URZ], R3 ;  /* 0x00000003000075a7 */ /* 0x0022a400080011ff */
[----:B--2---:R-:W-:Y:S05]  /*8e20*/  @!P0 NANOSLEEP.SYNCS 0x989680 ;  /* 0x009896800000895d */ /* 0x004fea0003900000 */
[----:B------:R-:W2:Y:S02]  /*8e30*/  @!P0 SYNCS.PHASECHK.TRANS64 P0, [R0+URZ], R3 ;  /* 0x00000003000085a7 */ /* 0x000ea400080010ff */
[----:B--2---:R-:W-:Y:S05]  /*8e40*/  @!P0 BRA `(.L_x_163) ;  /* 0xfffffffc00f08947 */ /* 0x004fea000383ffff */
[----:B------:R-:W-:Y:S05]  /*8e50*/  BRA `(.L_x_164) ;  /* 0xffffffa400247947 */ /* 0x000fea000383ffff */
.L_x_52:
[----:B------:R-:W-:-:S07]  /*8e60*/  MOV R0, UR5 ;  /* 0x0000000500007c02 */ /* 0x000fce0008000f00 */
.L_x_165:
[----:B-1----:R1:W2:Y:S02]  /*8e70*/  SYNCS.PHASECHK.TRANS64.TRYWAIT P0, [R0+URZ], R3 ;  /* 0x00000003000075a7 */ /* 0x0022a400080011ff */
[----:B--2---:R-:W-:Y:S05]  /*8e80*/  @!P0 NANOSLEEP.SYNCS 0x989680 ;  /* 0x009896800000895d */ /* 0x004fea0003900000 */
[----:B------:R-:W2:Y:S02]  /*8e90*/  @!P0 SYNCS.PHASECHK.TRANS64 P0, [R0+URZ], R3 ;  /* 0x00000003000085a7 */ /* 0x000ea400080010ff */
[----:B--2---:R-:W-:Y:S05]  /*8ea0*/  @!P0 BRA `(.L_x_165) ;  /* 0xfffffffc00f08947 */ /* 0x004fea000383ffff */
[----:B------:R-:W-:Y:S05]  /*8eb0*/  BRA `(.L_x_166) ;  /* 0xffffffa400347947 */ /* 0x000fea000383ffff */
.L_x_53:
[----:B------:R-:W-:-:S07]  /*8ec0*/  MOV R0, UR5 ;  /* 0x0000000500007c02 */ /* 0x000fce0008000f00 */
.L_x_167:
[----:B-1----:R1:W2:Y:S02]  /*8ed0*/  SYNCS.PHASECHK.TRANS64.TRYWAIT P0, [R0+URZ], R3 ;  /* 0x00000003000075a7 */ /* 0x0022a400080011ff */
[----:B--2---:R-:W-:Y:S05]  /*8ee0*/  @!P0 NANOSLEEP.SYNCS 0x989680 ;  /* 0x009896800000895d */ /* 0x004fea0003900000 */
[----:B------:R-:W2:Y:S02]  /*8ef0*/  @!P0 SYNCS.PHASECHK.TRANS64 P0, [R0+URZ], R3 ;  /* 0x00000003000085a7 */ /* 0x000ea400080010ff */
[----:B--2---:R-:W-:Y:S05]  /*8f00*/  @!P0 BRA `(.L_x_167) ;  /* 0xfffffffc00f08947 */ /* 0x004fea000383ffff */
[----:B------:R-:W-:Y:S05]  /*8f10*/  BRA `(.L_x_168) ;  /* 0xffffffa400447947 */ /* 0x000fea000383ffff */
.L_x_54:
[----:B------:R-:W-:-:S07]  /*8f20*/  MOV R0, UR5 ;  /* 0x0000000500007c02 */ /* 0x000fce0008000f00 */
.L_x_169:
[----:B-1----:R1:W2:Y:S02]  /*8f30*/  SYNCS.PHASECHK.TRANS64.TRYWAIT P0, [R0+URZ], R3 ;  /* 0x00000003000075a7 */ /* 0x0022a400080011ff */
[----:B--2---:R-:W-:Y:S05]  /*8f40*/  @!P0 NANOSLEEP.SYNCS 0x989680 ;  /* 0x009896800000895d */ /* 0x004fea0003900000 */
[----:B------:R-:W2:Y:S02]  /*8f50*/  @!P0 SYNCS.PHASECHK.TRANS64 P0, [R0+URZ], R3 ;  /* 0x00000003000085a7 */ /* 0x000ea400080010ff */
[----:B--2---:R-:W-:Y:S05]  /*8f60*/  @!P0 BRA `(.L_x_169) ;  /* 0xfffffffc00f08947 */ /* 0x004fea000383ffff */
[----:B------:R-:W-:Y:S05]  /*8f70*/  BRA `(.L_x_170) ;  /* 0xffffffa400547947 */ /* 0x000fea000383ffff */
.L_x_55:
[----:B------:R-:W-:-:S07]  /*8f80*/  MOV R0, UR5 ;  /* 0x0000000500007c02 */ /* 0x000fce0008000f00 */
.L_x_171:
[----:B-1----:R1:W2:Y:S02]  /*8f90*/  SYNCS.PHASECHK.TRANS64.TRYWAIT P0, [R0+URZ], R3 ;  /* 0x00000003000075a7 */ /* 0x0022a400080011ff */
[----:B--2---:R-:W-:Y:S05]  /*8fa0*/  @!P0 NANOSLEEP.SYNCS 0x989680 ;  /* 0x009896800000895d */ /* 0x004fea0003900000 */
[----:B------:R-:W2:Y:S02]  /*8fb0*/  @!P0 SYNCS.PHASECHK.TRANS64 P0, [R0+URZ], R3 ;  /* 0x00000003000085a7 */ /* 0x000ea400080010ff */
[----:B--2---:R-:W-:Y:S05]  /*8fc0*/  @!P0 BRA `(.L_x_171) ;  /* 0xfffffffc00f08947 */ /* 0x004fea000383ffff */
[----:B------:R-:W-:Y:S05]  /*8fd0*/  BRA `(.L_x_172) ;  /* 0xffffffa400647947 */ /* 0x000fea000383ffff */
.L_x_58:
[----:B------:R-:W-:-:S07]  /*8fe0*/  MOV R4, UR4 ;  /* 0x0000000400047c02 */ /* 0x000fce0008000f00 */
.L_x_173:
[----:B--2---:R2:W3:Y:S02]  /*8ff0*/  SYNCS.PHASECHK.TRANS64.TRYWAIT P1, [R4+URZ+0x148], R7 ;  /* 0x00014807040075a7 */ /* 0x0044e400080211ff */
[----:B---3--:R-:W-:Y:S05]  /*9000*/  @!P1 NANOSLEEP.SYNCS 0x989680 ;  /* 0x009896800000995d */ /* 0x008fea0003900000 */
[----:B------:R-:W3:Y:S02]  /*9010*/  @!P1 SYNCS.PHASECHK.TRANS64 P1, [R4+URZ+0x148], R7 ;  /* 0x00014807040095a7 */ /* 0x000ee400080210ff */
[----:B---3--:R-:W-:Y:S05]  /*9020*/  @!P1 BRA `(.L_x_173) ;  /* 0xfffffffc00f09947 */ /* 0x008fea000383ffff */
[----:B------:R-:W-:Y:S05]  /*9030*/  BRA `(.L_x_174) ;  /* 0xffffffa400d47947 */ /* 0x000fea000383ffff */
.L_x_59:
[----:B--2---:R-:W-:-:S07]  /*9040*/  MOV R4, UR4 ;  /* 0x0000000400047c02 */ /* 0x004fce0008000f00 */
.L_x_175:
[----:B--2---:R2:W3:Y:S02]  /*9050*/  SYNCS.PHASECHK.TRANS64.TRYWAIT P1, [R4+URZ+0x140], R5 ;  /* 0x00014005040075a7 */ /* 0x0044e400080211ff */
[----:B---3--:R-:W-:Y:S05]  /*9060*/  @!P1 NANOSLEEP.SYNCS 0x989680 ;  /* 0x009896800000995d */ /* 0x008fea0003900000 */
[----:B------:R-:W3:Y:S02]  /*9070*/  @!P1 SYNCS.PHASECHK.TRANS64 P1, [R4+URZ+0x140], R5 ;  /* 0x00014005040095a7 */ /* 0x000ee400080210ff */
[----:B---3--:R-:W-:Y:S05]  /*9080*/  @!P1 BRA `(.L_x_175) ;  /* 0xfffffffc00f09947 */ /* 0x008fea000383ffff */
[----:B------:R-:W-:Y:S05]  /*9090*/  BRA `(.L_x_176) ;  /* 0xffffffa400dc7947 */ /* 0x000fea000383ffff */
.L_x_69:
[----:B--2---:R-:W-:-:S04]  /*90a0*/  MOV R5, UR5 ;  /* 0x0000000500057c02 */ /* 0x004fc80008000f00 */
[----:B------:R2:W3:Y:S03]  /*90b0*/  SYNCS.PHASECHK.TRANS64.TRYWAIT P0, [R5+URZ+0x8], R6 ;  /* 0x00000806050075a7 */ /* 0x0004e600080011ff */
[----:B---3--:R-:W-:Y:S05]  /*90c0*/  @!P0 NANOSLEEP.SYNCS 0x989680 ;  /* 0x009896800000895d */ /* 0x008fea0003900000 */
[----:B------:R-:W3:Y:S02]  /*90d0*/  @!P0 SYNCS.PHASECHK.TRANS64 P0, [R5+URZ+0x8], R6 ;  /* 0x00000806050085a7 */ /* 0x000ee400080010ff */
[----:B---3--:R-:W-:Y:S05]  /*90e0*/  @!P0 BRA `(.L_x_69) ;  /* 0xfffffffc00ec8947 */ /* 0x008fea000383ffff */
[----:B------:R-:W-:Y:S05]  /*90f0*/  BRA `(.L_x_68) ;  /* 0xffffffa800a87947 */ /* 0x000fea000383ffff */
.L_x_71:
[----:B------:R-:W-:Y:S01]  /*9100*/  BSSY B0, `(.L_x_177) ;  /* 0x0000006000007945 */ /* 0x000fe20003800000 */
[----:B------:R-:W-:-:S07]  /*9110*/  MOV R15, 0xffffffff ;  /* 0xffffffff000f7802 */ /* 0x000fce0000000f00 */
[----:B-12--5:R-:W-:Y:S05]  /*9120*/  WARPSYNC.COLLECTIVE R15, `(.L_x_178) ;  /* 0x000000000f0c7348 */ /* 0x026fea0003c00000 */
[----:B------:R-:W-:Y:S02]  /*9130*/  ELECT P6, UR79, PT ;  /* 0x00000000004f782f */ /* 0x000fe400038c0000 */
[----:B------:R-:W-:Y:S01]  /*9140*/  MOV R14, UR79 ;  /* 0x0000004f000e7c02 */ /* 0x000fe20008000f00 */
[----:B-12--5:R-:W-:Y:S10]  /*9150*/  ENDCOLLECTIVE ;  /* 0x000000000000791b */ /* 0x026ff40003800000 */
.L_x_178:
[----:B------:R-:W-:Y:S05]  /*9160*/  BSYNC B0 ;  /* 0x0000000000007941 */ /* 0x000fea0003800000 */
.L_x_177:
[----:B------:R-:W-:Y:S05]  /*9170*/  BRA `(.L_x_179) ;  /* 0xffffffa800d87947 */ /* 0x000fea000383ffff */
.L_x_73:
[----:B--2---:R-:W-:-:S04]  /*9180*/  MOV R3, UR5 ;  /* 0x0000000500037c02 */ /* 0x004fc80008000f00 */
[----:B------:R2:W3:Y:S03]  /*9190*/  SYNCS.PHASECHK.TRANS64.TRYWAIT P0, [R3+URZ+0x8], R4 ;  /* 0x00000804030075a7 */ /* 0x0004e600080011ff */
[----:B---3--:R-:W-:Y:S05]  /*91a0*/  @!P0 NANOSLEEP.SYNCS 0x989680 ;  /* 0x009896800000895d */ /* 0x008fea0003900000 */
[----:B------:R-:W3:Y:S02]  /*91b0*/  @!P0 SYNCS.PHASECHK.TRANS64 P0, [R3+URZ+0x8], R4 ;  /* 0x00000804030085a7 */ /* 0x000ee400080010ff */
[----:B---3--:R-:W-:Y:S05]  /*91c0*/  @!P0 BRA `(.L_x_73) ;  /* 0xfffffffc00ec8947 */ /* 0x008fea000383ffff */
[----:B------:R-:W-:Y:S05]  /*91d0*/  BRA `(.L_x_72) ;  /* 0xffffffa800dc7947 */ /* 0x000fea000383ffff */
.L_x_74:
[----:B------:R-:W-:-:S07]  /*91e0*/  MOV R4, UR20 ;  /* 0x0000001400047c02 */ /* 0x000fce0008000f00 */
.L_x_180:
[----:B-1----:R1:W2:Y:S02]  /*91f0*/  SYNCS.PHASECHK.TRANS64.TRYWAIT P0, [R4+URZ+0x140], R5 ;  /* 0x00014005040075a7 */ /* 0x0022a400080011ff */
[----:B--2---:R-:W-:Y:S05]  /*9200*/  @!P0 NANOSLEEP.SYNCS 0x989680 ;  /* 0x009896800000895d */ /* 0x004fea0003900000 */
[----:B------:R-:W2:Y:S02]  /*9210*/  @!P0 SYNCS.PHASECHK.TRANS64 P0, [R4+URZ+0x140], R5 ;  /* 0x00014005040085a7 */ /* 0x000ea400080010ff */
[----:B--2---:R-:W-:Y:S05]  /*9220*/  @!P0 BRA `(.L_x_180) ;  /* 0xfffffffc00f08947 */ /* 0x004fea000383ffff */
[----:B------:R-:W-:Y:S05]  /*9230*/  BRA `(.L_x_181) ;  /* 0xffffffac00d87947 */ /* 0x000fea000383ffff */
.L_x_76:
[----:B------:R-:W-:-:S07]  /*9240*/  MOV R4, UR25 ;  /* 0x0000001900047c02 */ /* 0x000fce0008000f00 */
.L_x_182:
[----:B-1----:R1:W2:Y:S02]  /*9250*/  SYNCS.PHASECHK.TRANS64.TRYWAIT P0, [R4+URZ+0x160], R5 ;  /* 0x00016005040075a7 */ /* 0x0022a400080011ff */
[----:B--2---:R-:W-:Y:S05]  /*9260*/  @!P0 NANOSLEEP.SYNCS 0x989680 ;  /* 0x009896800000895d */ /* 0x004fea0003900000 */
[----:B------:R-:W2:Y:S02]  /*9270*/  @!P0 SYNCS.PHASECHK.TRANS64 P0, [R4+URZ+0x160], R5 ;  /* 0x00016005040085a7 */ /* 0x000ea400080010ff */
[----:B--2---:R-:W-:Y:S05]  /*9280*/  @!P0 BRA `(.L_x_182) ;  /* 0xfffffffc00f08947 */ /* 0x004fea000383ffff */
[----:B------:R-:W-:Y:S05]  /*9290*/  BRA `(.L_x_75) ;  /* 0xffffffac00f87947 */ /* 0x000fea000383ffff */
.L_x_80:
[----:B-1----:R-:W-:Y:S07]  /*92a0*/  MOV R4, UR18 ;  /* 0x0000001200047c02 */ /* 0x002fee0008000f00 */
.L_x_183:
[----:B-1----:R1:W2:Y:S02]  /*92b0*/  SYNCS.PHASECHK.TRANS64.TRYWAIT P0, [R4+URZ], R7 ;  /* 0x00000007040075a7 */ /* 0x0022a400080011ff */
[----:B--2---:R-:W-:Y:S05]  /*92c0*/  @!P0 NANOSLEEP.SYNCS 0x989680 ;  /* 0x009896800000895d */ /* 0x004fea0003900000 */
[----:B------:R-:W2:Y:S02]  /*92d0*/  @!P0 SYNCS.PHASECHK.TRANS64 P0, [R4+URZ], R7 ;  /* 0x00000007040085a7 */ /* 0x000ea400080010ff */
[----:B--2---:R-:W-:Y:S05]  /*92e0*/  @!P0 BRA `(.L_x_183) ;  /* 0xfffffffc00f08947 */ /* 0x004fea000383ffff */
[----:B------:R-:W-:Y:S05]  /*92f0*/  BRA `(.L_x_79) ;  /* 0xffffffb0001c7947 */ /* 0x000fea000383ffff */
.L_x_84:
[----:B--2---:R-:W-:-:S07]  /*9300*/  MOV R0, UR4 ;  /* 0x0000000400007c02 */ /* 0x004fce0008000f00 */
.L_x_184:
[----:B-1----:R1:W2:Y:S02]  /*9310*/  SYNCS.PHASECHK.TRANS64.TRYWAIT P0, [R0+URZ], R5 ;  /* 0x00000005000075a7 */ /* 0x0022a400080011ff */
[----:B--2---:R-:W-:Y:S05]  /*9320*/  @!P0 NANOSLEEP.SYNCS 0x989680 ;  /* 0x009896800000895d */ /* 0x004fea0003900000 */
[----:B------:R-:W2:Y:S02]  /*9330*/  @!P0 SYNCS.PHASECHK.TRANS64 P0, [R0+URZ], R5 ;  /* 0x00000005000085a7 */ /* 0x000ea400080010ff */
[----:B--2---:R-:W-:Y:S05]  /*9340*/  @!P0 BRA `(.L_x_184) ;  /* 0xfffffffc00f08947 */ /* 0x004fea000383ffff */
[----:B------:R-:W-:Y:S05]  /*9350*/  BRA `(.L_x_185) ;  /* 0xffffffb400247947 */ /* 0x000fea000383ffff */
.L_x_87:
[----:B------:R-:W-:-:S07]  /*9360*/  MOV R0, UR20 ;  /* 0x0000001400007c02 */ /* 0x000fce0008000f00 */
.L_x_186:
[----:B-1----:R1:W2:Y:S02]  /*9370*/  SYNCS.PHASECHK.TRANS64.TRYWAIT P1, [R0+URZ+0x170], R5 ;  /* 0x00017005000075a7 */ /* 0x0022a400080211ff */
[----:B--2---:R-:W-:Y:S05]  /*9380*/  @!P1 NANOSLEEP.SYNCS 0x989680 ;  /* 0x009896800000995d */ /* 0x004fea0003900000 */
[----:B------:R-:W2:Y:S02]  /*9390*/  @!P1 SYNCS.PHASECHK.TRANS64 P1, [R0+URZ+0x170], R5 ;  /* 0x00017005000095a7 */ /* 0x000ea400080210ff */
[----:B--2---:R-:W-:Y:S05]  /*93a0*/  @!P1 BRA `(.L_x_186) ;  /* 0xfffffffc00f09947 */ /* 0x004fea000383ffff */
[----:B------:R-:W-:Y:S05]  /*93b0*/  BRA `(.L_x_187) ;  /* 0xffffffb400707947 */ /* 0x000fea000383ffff */
.L_x_92:
[----:B------:R-:W-:Y:S07]  /*93c0*/  MOV R0, UR31 ;  /* 0x0000001f00007c02 */ /* 0x000fee0008000f00 */
.L_x_188:
[----:B--2---:R2:W4:Y:S02]  /*93d0*/  SYNCS.PHASECHK.TRANS64.TRYWAIT P0, [R0+URZ+0x140], R5 ;  /* 0x00014005000075a7 */ /* 0x00452400080011ff */
[----:B----4-:R-:W-:Y:S05]  /*93e0*/  @!P0 NANOSLEEP.SYNCS 0x989680 ;  /* 0x009896800000895d */ /* 0x010fea0003900000 */
[----:B------:R-:W4:Y:S02]  /*93f0*/  @!P0 SYNCS.PHASECHK.TRANS64 P0, [R0+URZ+0x140], R5 ;  /* 0x00014005000085a7 */ /* 0x000f2400080010ff */
[----:B----4-:R-:W-:Y:S05]  /*9400*/  @!P0 BRA `(.L_x_188) ;  /* 0xfffffffc00f08947 */ /* 0x010fea000383ffff */
[----:B------:R-:W-:Y:S05]  /*9410*/  BRA `(.L_x_189) ;  /* 0xffffffb800a87947 */ /* 0x000fea000383ffff */
.L_x_95:
[----:B------:R-:W-:Y:S07]  /*9420*/  MOV R0, UR31 ;  /* 0x0000001f00007c02 */ /* 0x000fee0008000f00 */
.L_x_190:
[----:B--2---:R2:W4:Y:S02]  /*9430*/  SYNCS.PHASECHK.TRANS64.TRYWAIT P2, [R0+URZ+0x138], R13 ;  /* 0x0001380d000075a7 */ /* 0x00452400080411ff */
[----:B----4-:R-:W-:Y:S05]  /*9440*/  @!P2 NANOSLEEP.SYNCS 0x989680 ;  /* 0x009896800000a95d */ /* 0x010fea0003900000 */
[----:B------:R-:W4:Y:S02]  /*9450*/  @!P2 SYNCS.PHASECHK.TRANS64 P2, [R0+URZ+0x138], R13 ;  /* 0x0001380d0000a5a7 */ /* 0x000f2400080410ff */
[----:B----4-:R-:W-:Y:S05]  /*9460*/  @!P2 BRA `(.L_x_190) ;  /* 0xfffffffc00f0a947 */ /* 0x010fea000383ffff */
[----:B------:R-:W-:Y:S05]  /*9470*/  BRA `(.L_x_94) ;  /* 0xffffffc000087947 */ /* 0x000fea000383ffff */
.L_x_98:
[----:B------:R-:W-:Y:S07]  /*9480*/  MOV R0, UR7 ;  /* 0x0000000700007c02 */ /* 0x000fee0008000f00 */
.L_x_191:
[----:B--2---:R2:W3:Y:S02]  /*9490*/  SYNCS.PHASECHK.TRANS64.TRYWAIT P1, [R0+URZ+0x118], R13 ;  /* 0x0001180d000075a7 */ /* 0x0044e400080211ff */
[----:B---3--:R-:W-:Y:S05]  /*94a0*/  @!P1 NANOSLEEP.SYNCS 0x989680 ;  /* 0x009896800000995d */ /* 0x008fea0003900000 */
[----:B------:R-:W3:Y:S02]  /*94b0*/  @!P1 SYNCS.PHASECHK.TRANS64 P1, [R0+URZ+0x118], R13 ;  /* 0x0001180d000095a7 */ /* 0x000ee400080210ff */
[----:B---3--:R-:W-:Y:S05]  /*94c0*/  @!P1 BRA `(.L_x_191) ;  /* 0xfffffffc00f09947 */ /* 0x008fea000383ffff */
[----:B------:R-:W-:Y:S05]  /*94d0*/  BRA `(.L_x_192) ;  /* 0xffffffc000a07947 */ /* 0x000fea000383ffff */
.L_x_99:
[----:B------:R-:W-:Y:S07]  /*94e0*/  MOV R5, UR5 ;  /* 0x0000000500057c02 */ /* 0x000fee0008000f00 */
.L_x_193:
[----:B--2---:R2:W3:Y:S02]  /*94f0*/  SYNCS.PHASECHK.TRANS64.TRYWAIT P0, [R5+URZ+0x118], R12 ;  /* 0x0001180c050075a7 */ /* 0x0044e400080011ff */
[----:B---3--:R-:W-:Y:S05]  /*9500*/  @!P0 NANOSLEEP.SYNCS 0x989680 ;  /* 0x009896800000895d */ /* 0x008fea0003900000 */
[----:B------:R-:W3:Y:S02]  /*9510*/  @!P0 SYNCS.PHASECHK.TRANS64 P0, [R5+URZ+0x118], R12 ;  /* 0x0001180c050085a7 */ /* 0x000ee400080010ff */
[----:B---3--:R-:W-:Y:S05]  /*9520*/  @!P0 BRA `(.L_x_193) ;  /* 0xfffffffc00f08947 */ /* 0x008fea000383ffff */
[----:B------:R-:W-:Y:S05]  /*9530*/  BRA `(.L_x_194) ;  /* 0xffffffc4002c7947 */ /* 0x000fea000383ffff */
.L_x_101:
[----:B------:R-:W-:-:S07]  /*9540*/  MOV R0, UR4 ;  /* 0x0000000400007c02 */ /* 0x000fce0008000f00 */
.L_x_195:
[----:B--2---:R2:W3:Y:S02]  /*9550*/  SYNCS.PHASECHK.TRANS64.TRYWAIT P0, [R0+URZ], R3 ;  /* 0x00000003000075a7 */ /* 0x0044e400080011ff */
[----:B---3--:R-:W-:Y:S05]  /*9560*/  @!P0 NANOSLEEP.SYNCS 0x989680 ;  /* 0x009896800000895d */ /* 0x008fea0003900000 */
[----:B------:R-:W3:Y:S02]  /*9570*/  @!P0 SYNCS.PHASECHK.TRANS64 P0, [R0+URZ], R3 ;  /* 0x00000003000085a7 */ /* 0x000ee400080010ff */
[----:B---3--:R-:W-:Y:S05]  /*9580*/  @!P0 BRA `(.L_x_195) ;  /* 0xfffffffc00f08947 */ /* 0x008fea000383ffff */
[----:B------:R-:W-:Y:S05]  /*9590*/  BRA `(.L_x_196) ;  /* 0xffffffc400dc7947 */ /* 0x000fea000383ffff */
.L_x_102:
[----:B------:R-:W-:-:S07]  /*95a0*/  MOV R0, UR5 ;  /* 0x0000000500007c02 */ /* 0x000fce0008000f00 */
.L_x_197:
[----:B--2---:R2:W3:Y:S02]  /*95b0*/  SYNCS.PHASECHK.TRANS64.TRYWAIT P0, [R0+URZ], R3 ;  /* 0x00000003000075a7 */ /* 0x0044e400080011ff */
[----:B---3--:R-:W-:Y:S05]  /*95c0*/  @!P0 NANOSLEEP.SYNCS 0x989680 ;  /* 0x009896800000895d */ /* 0x008fea0003900000 */
[----:B------:R-:W3:Y:S02]  /*95d0*/  @!P0 SYNCS.PHASECHK.TRANS64 P0, [R0+URZ], R3 ;  /* 0x00000003000085a7 */ /* 0x000ee400080010ff */
[----:B---3--:R-:W-:Y:S05]  /*95e0*/  @!P0 BRA `(.L_x_197) ;  /* 0xfffffffc00f08947 */ /* 0x008fea000383ffff */
[----:B------:R-:W-:Y:S05]  /*95f0*/  BRA `(.L_x_198) ;  /* 0xffffffc400e87947 */ /* 0x000fea000383ffff */
.L_x_104:
[----:B------:R-:W-:Y:S07]  /*9600*/  MOV R0, UR46 ;  /* 0x0000002e00007c02 */ /* 0x000fee0008000f00 */
.L_x_199:
[----:B-1----:R1:W2:Y:S02]  /*9610*/  SYNCS.PHASECHK.TRANS64.TRYWAIT P0, [R0+URZ+0x140], R3 ;  /* 0x00014003000075a7 */ /* 0x0022a400080011ff */
[----:B--2---:R-:W-:Y:S05]  /*9620*/  @!P0 NANOSLEEP.SYNCS 0x989680 ;  /* 0x009896800000895d */ /* 0x004fea0003900000 */
[----:B------:R-:W2:Y:S02]  /*9630*/  @!P0 SYNCS.PHASECHK.TRANS64 P0, [R0+URZ+0x140], R3 ;  /* 0x00014003000085a7 */ /* 0x000ea400080010ff */
[----:B--2---:R-:W-:Y:S05]  /*9640*/  @!P0 BRA `(.L_x_199) ;  /* 0xfffffffc00f08947 */ /* 0x004fea000383ffff */
[----:B------:R-:W-:Y:S05]  /*9650*/  BRA `(.L_x_200) ;  /* 0xffffffc800e87947 */ /* 0x000fea000383ffff */
.L_x_114:
[----:B-1----:R1:W3:Y:S02]  /*9660*/  SYNCS.PHASECHK.TRANS64.TRYWAIT P1, [R0+URZ+0x100], R3 ;  /* 0x00010003000075a7 */ /* 0x0022e400080211ff */
[----:B---3--:R-:W-:Y:S05]  /*9670*/  @!P1 NANOSLEEP.SYNCS 0x989680 ;  /* 0x009896800000995d */ /* 0x008fea0003900000 */
[----:B------:R-:W3:Y:S02]  /*9680*/  @!P1 SYNCS.PHASECHK.TRANS64 P1, [R0+URZ+0x100], R3 ;  /* 0x00010003000095a7 */ /* 0x000ee400080210ff */
[----:B---3--:R-:W-:Y:S05]  /*9690*/  @!P1 BRA `(.L_x_114) ;  /* 0xfffffffc00f09947 */ /* 0x008fea000383ffff */
[----:B------:R-:W-:Y:S05]  /*96a0*/  BRA `(.L_x_113) ;  /* 0xffffffd800c87947 */ /* 0x000fea000383ffff */
.L_x_116:
[----:B-1----:R1:W4:Y:S02]  /*96b0*/  SYNCS.PHASECHK.TRANS64.TRYWAIT P0, [R75+URZ+0x150], R4 ;  /* 0x000150044b0075a7 */ /* 0x00232400080011ff */
[----:B----4-:R-:W-:Y:S05]  /*96c0*/  @!P0 NANOSLEEP.SYNCS 0x989680 ;  /* 0x009896800000895d */ /* 0x010fea0003900000 */
[----:B------:R-:W4:Y:S02]  /*96d0*/  @!P0 SYNCS.PHASECHK.TRANS64 P0, [R75+URZ+0x150], R4 ;  /* 0x000150044b0085a7 */ /* 0x000f2400080010ff */
[----:B----4-:R-:W-:Y:S05]  /*96e0*/  @!P0 BRA `(.L_x_116) ;  /* 0xfffffffc00f08947 */ /* 0x010fea000383ffff */
[----:B------:R-:W-:Y:S05]  /*96f0*/  BRA `(.L_x_115) ;  /* 0xffffffdc00007947 */ /* 0x000fea000383ffff */
.L_x_127:
[----:B-1----:R1:W2:Y:S02]  /*9700*/  SYNCS.PHASECHK.TRANS64.TRYWAIT P0, [R3+URZ+0x100], R32 ;  /* 0x00010020030075a7 */ /* 0x0022a400080011ff */
[----:B--2---:R-:W-:Y:S05]  /*9710*/  @!P0 NANOSLEEP.SYNCS 0x989680 ;  /* 0x009896800000895d */ /* 0x004fea0003900000 */
[----:B------:R-:W2:Y:S02]  /*9720*/  @!P0 SYNCS.PHASECHK.TRANS64 P0, [R3+URZ+0x100], R32 ;  /* 0x00010020030085a7 */ /* 0x000ea400080010ff */
[----:B--2---:R-:W-:Y:S05]  /*9730*/  @!P0 BRA `(.L_x_127) ;  /* 0xfffffffc00f08947 */ /* 0x004fea000383ffff */
[----:B------:R-:W-:Y:S05]  /*9740*/  BRA `(.L_x_126) ;  /* 0xffffffe400507947 */ /* 0x000fea000383ffff */
        .weak           $__internal_0_$__cuda_sm10x_tcgen05_guardrail_trap_col_being_dealloced_not_returned_by_alloc
        .type           $__internal_0_$__cuda_sm10x_tcgen05_guardrail_trap_col_being_dealloced_not_returned_by_alloc,@function
        .size           $__internal_0_$__cuda_sm10x_tcgen05_guardrail_trap_col_being_dealloced_not_returned_by_alloc,($__internal_1_$__cuda_sm10x_tcgen05_guardrail_trap_phase_invalid_during_alloc - $__internal_0_$__cuda_sm10x_tcgen05_guardrail_trap_col_being_dealloced_not_returned_by_alloc)
$__internal_0_$__cuda_sm10x_tcgen05_guardrail_trap_col_being_dealloced_not_returned_by_alloc:
[----:B------:R-:W-:Y:S05]  /*9750*/  BPT.TRAP 0x1 ;  /* 0x000000040000795c */ /* 0x000fea0000300000 */
[----:B------:R-:W-:-:S04]  /*9760*/  HFMA2 R3, -RZ, RZ, 0, 0 ;  /* 0x00000000ff037431 */ /* 0x000fc800000001ff */
[----:B------:R-:W-:Y:S05]  /*9770*/  RET.REL.NODEC R2 `(_ZN7cutlass13device_kernelINS_4conv6kernel13ConvUniversalINS1_16ConvProblemShapeILNS1_8OperatorE0ELi2EEENS1_10collective14CollectiveConvINS1_47MainloopSm100TmaUmmaWarpSpecializedImplicitGemmILS5_0ELi16ELi2ELi1ELi2EN4cute5tupleIJNSA_1CILi2EEENSC_ILi1EEESE_EEEEENSB_IJNSC_ILi128EEENSC_ILi64EEENSB_IJNSC_ILi32EEEEEEEEENS_10tfloat32_tESM_NSA_8TiledMMAINSA_8MMA_AtomIJNSA_23SM100_MMA_TF32_2x1SM_SSISM_SM_fLi128ELi64ELNSA_4UMMA5MajorE0ELSR_0ELNSQ_7ScaleInE0ELSS_0EEEEEENSA_6LayoutINSB_IJSE_SE_SE_EEENSB_IJNSC_ILi0EEESX_SX_EEEEENSB_IJNSA_10UnderscoreES10_S10_EEEEENS7_6detail27Sm100ImplicitGemmTileTraitsINSA_25SM100_TMA_2SM_LOAD_IM2COLENSA_14ComposedLayoutINSA_7SwizzleILi3ELi4ELi3EEENSA_18smem_ptr_flag_bitsILi32EEENSV_INSB_IJNSC_ILi8EEESJ_EEENSB_IJSJ_SE_EEEEEEEvEENS14_INSA_18SM100_TMA_2SM_LOADES1F_vEEEENS_8epilogue10collective18CollectiveEpilogueINS1K_23Sm100TmaWarpSpecializedILi3ELi2ELi16ELb1ELb0EEEJNSB_IJSI_SI_SK_EEENSB_IJNSV_ISI_SE_EENSV_INSB_IJNSC_ILi16EEESD_EEENSB_IJSE_SJ_EEEEEEEESM_NSB_IJNSB_IJlllEEESE_SX_EEESM_S1X_NS1K_6fusion15FusionCallbacksIS1O_NS1Y_17LinearCombinationISM_fSM_fLNS_15FloatRoundStyleE2EEES1P_S1V_JEEENSA_5SM1004TMEM4LOAD26SM100_TMEM_LOAD_32dp32b16xENSA_20SM90_TMA_LOAD_IM2COLENS16_INS17_ILi2ELi4ELi3EEES1A_NSV_INSB_IJS1B_S1R_EEENSB_IJS1R_SE_EEEEEEENSA_39AutoVectorizingCopyWithAssumedAlignmentILi128EEENSA_21SM90_TMA_STORE_IM2COLES2D_S2F_S2F_EEEvvEEEEvNT_6ParamsE) ;  /* 0xffffff6802207950 */ /* 0x000fea0003c3ffff */
        .weak           $__internal_1_$__cuda_sm10x_tcgen05_guardrail_trap_phase_invalid_during_alloc
        .type           $__internal_1_$__cuda_sm10x_tcgen05_guardrail_trap_phase_invalid_during_alloc,@function
        .size           $__internal_1_$__cuda_sm10x_tcgen05_guardrail_trap_phase_invalid_during_alloc,($__internal_2_$__cuda_sm10x_tcgen05_guardrail_trap_unallocated_columns_being_dealloced - $__internal_1_$__cuda_sm10x_tcgen05_guardrail_trap_phase_invalid_during_alloc)
$__internal_1_$__cuda_sm10x_tcgen05_guardrail_trap_phase_invalid_during_alloc:
[----:B------:R-:W-:Y:S05]  /*9780*/  BPT.TRAP 0x1 ;  /* 0x000000040000795c */ /* 0x000fea0000300000 */
[----:B------:R-:W-:-:S04]  /*9790*/  MOV R5, 0x0 ;  /* 0x0000000000057802 */ /* 0x000fc80000000f00 */
[----:B------:R-:W-:Y:S05]  /*97a0*/  RET.REL.NODEC R4 `(_ZN7cutlass13device_kernelINS_4conv6kernel13ConvUniversalINS1_16ConvProblemShapeILNS1_8OperatorE0ELi2EEENS1_10collective14CollectiveConvINS1_47MainloopSm100TmaUmmaWarpSpecializedImplicitGemmILS5_0ELi16ELi2ELi1ELi2EN4cute5tupleIJNSA_1CILi2EEENSC_ILi1EEESE_EEEEENSB_IJNSC_ILi128EEENSC_ILi64EEENSB_IJNSC_ILi32EEEEEEEEENS_10tfloat32_tESM_NSA_8TiledMMAINSA_8MMA_AtomIJNSA_23SM100_MMA_TF32_2x1SM_SSISM_SM_fLi128ELi64ELNSA_4UMMA5MajorE0ELSR_0ELNSQ_7ScaleInE0ELSS_0EEEEEENSA_6LayoutINSB_IJSE_SE_SE_EEENSB_IJNSC_ILi0EEESX_SX_EEEEENSB_IJNSA_10UnderscoreES10_S10_EEEEENS7_6detail27Sm100ImplicitGemmTileTraitsINSA_25SM100_TMA_2SM_LOAD_IM2COLENSA_14ComposedLayoutINSA_7SwizzleILi3ELi4ELi3EEENSA_18smem_ptr_flag_bitsILi32EEENSV_INSB_IJNSC_ILi8EEESJ_EEENSB_IJSJ_SE_EEEEEEEvEENS14_INSA_18SM100_TMA_2SM_LOADES1F_vEEEENS_8epilogue10collective18CollectiveEpilogueINS1K_23Sm100TmaWarpSpecializedILi3ELi2ELi16ELb1ELb0EEEJNSB_IJSI_SI_SK_EEENSB_IJNSV_ISI_SE_EENSV_INSB_IJNSC_ILi16EEESD_EEENSB_IJSE_SJ_EEEEEEEESM_NSB_IJNSB_IJlllEEESE_SX_EEESM_S1X_NS1K_6fusion15FusionCallbacksIS1O_NS1Y_17LinearCombinationISM_fSM_fLNS_15FloatRoundStyleE2EEES1P_S1V_JEEENSA_5SM1004TMEM4LOAD26SM100_TMEM_LOAD_32dp32b16xENSA_20SM90_TMA_LOAD_IM2COLENS16_INS17_ILi2ELi4ELi3EEES1A_NSV_INSB_IJS1B_S1R_EEENSB_IJS1R_SE_EEEEEEENSA_39AutoVectorizingCopyWithAssumedAlignmentILi128EEENSA_21SM90_TMA_STORE_IM2COLES2D_S2F_S2F_EEEvvEEEEvNT_6ParamsE) ;  /* 0xffffff6804147950 */ /* 0x000fea0003c3ffff */
        .weak           $__internal_2_$__cuda_sm10x_tcgen05_guardrail_trap_unallocated_columns_being_dealloced
        .type           $__internal_2_$__cuda_sm10x_tcgen05_guardrail_trap_unallocated_columns_being_dealloced,@function
        .size           $__internal_2_$__cuda_sm10x_tcgen05_guardrail_trap_unallocated_columns_being_dealloced,(.L_x_202 - $__internal_2_$__cuda_sm10x_tcgen05_guardrail_trap_unallocated_columns_being_dealloced)
$__internal_2_$__cuda_sm10x_tcgen05_guardrail_trap_unallocated_columns_being_dealloced:
[----:B------:R-:W-:Y:S05]  /*97b0*/  BPT.TRAP 0x1 ;  /* 0x000000040000795c */ /* 0x000fea0000300000 */
[----:B------:R-:W-:-:S04]  /*97c0*/  HFMA2 R3, -RZ, RZ, 0, 0 ;  /* 0x00000000ff037431 */ /* 0x000fc800000001ff */
[----:B------:R-:W-:Y:S05]  /*97d0*/  RET.REL.NODEC R2 `(_ZN7cutlass13device_kernelINS_4conv6kernel13ConvUniversalINS1_16ConvProblemShapeILNS1_8OperatorE0ELi2EEENS1_10collective14CollectiveConvINS1_47MainloopSm100TmaUmmaWarpSpecializedImplicitGemmILS5_0ELi16ELi2ELi1ELi2EN4cute5tupleIJNSA_1CILi2EEENSC_ILi1EEESE_EEEEENSB_IJNSC_ILi128EEENSC_ILi64EEENSB_IJNSC_ILi32EEEEEEEEENS_10tfloat32_tESM_NSA_8TiledMMAINSA_8MMA_AtomIJNSA_23SM100_MMA_TF32_2x1SM_SSISM_SM_fLi128ELi64ELNSA_4UMMA5MajorE0ELSR_0ELNSQ_7ScaleInE0ELSS_0EEEEEENSA_6LayoutINSB_IJSE_SE_SE_EEENSB_IJNSC_ILi0EEESX_SX_EEEEENSB_IJNSA_10UnderscoreES10_S10_EEEEENS7_6detail27Sm100ImplicitGemmTileTraitsINSA_25SM100_TMA_2SM_LOAD_IM2COLENSA_14ComposedLayoutINSA_7SwizzleILi3ELi4ELi3EEENSA_18smem_ptr_flag_bitsILi32EEENSV_INSB_IJNSC_ILi8EEESJ_EEENSB_IJSJ_SE_EEEEEEEvEENS14_INSA_18SM100_TMA_2SM_LOADES1F_vEEEENS_8epilogue10collective18CollectiveEpilogueINS1K_23Sm100TmaWarpSpecializedILi3ELi2ELi16ELb1ELb0EEEJNSB_IJSI_SI_SK_EEENSB_IJNSV_ISI_SE_EENSV_INSB_IJNSC_ILi16EEESD_EEENSB_IJSE_SJ_EEEEEEEESM_NSB_IJNSB_IJlllEEESE_SX_EEESM_S1X_NS1K_6fusion15FusionCallbacksIS1O_NS1Y_17LinearCombinationISM_fSM_fLNS_15FloatRoundStyleE2EEES1P_S1V_JEEENSA_5SM1004TMEM4LOAD26SM100_TMEM_LOAD_32dp32b16xENSA_20SM90_TMA_LOAD_IM2COLENS16_INS17_ILi2ELi4ELi3EEES1A_NSV_INSB_IJS1B_S1R_EEENSB_IJS1R_SE_EEEEEEENSA_39AutoVectorizingCopyWithAssumedAlignmentILi128EEENSA_21SM90_TMA_STORE_IM2COLES2D_S2F_S2F_EEEvvEEEEvNT_6ParamsE) ;  /* 0xffffff6802087950 */ /* 0x000fea0003c3ffff */
.L_x_201:
[----:B------:R-:W-:-:S00]  /*97e0*/  BRA `(.L_x_201) ;  /* 0xfffffffc00fc7947 */ /* 0x000fc0000383ffff */
[----:B------:R-:W-:-:S00]  /*97f0*/  NOP ;  /* 0x0000000000007918 */ /* 0x000fc00000000000 */
        /* <DEDUP_REMOVED lines=8> */
.L_x_202:


//--------------------- .nv.global.init           --------------------------
	.section	.nv.global.init,"aw",@progbits
.nv.global.init:
	.type		$str$29,@object
	.size		$str$29,($str$30 - $str$29)
$str$29:
        /*0000*/ 	.byte	0x28, 0x61, 0x64, 0x64, 0x72, 0x65, 0x73, 0x73, 0x20, 0x26, 0x20, 0x6d, 0x61, 0x73, 0x6b, 0x29
        /*0010*/ 	.byte	0x20, 0x3d, 0x3d, 0x20, 0x30, 0x00
	.type		$str$30,@object
	.size		$str$30,($str$28 - $str$30)
$str$30:
        /*0016*/ 	.byte	0x2f, 0x74, 0x6d, 0x70, 0x2f, 0x63, 0x75, 0x74, 0x6c, 0x61, 0x73, 0x73, 0x5f, 0x73, 0x77, 0x65
        /*0026*/ 	.byte	0x65, 0x70, 0x5f, 0x73, 0x72, 0x63, 0x2f, 0x69, 0x6e, 0x63, 0x6c, 0x75, 0x64, 0x65, 0x2f, 0x63
        /*0036*/ 	.byte	0x75, 0x74, 0x65, 0x2f, 0x70, 0x6f, 0x69, 0x6e, 0x74, 0x65, 0x72, 0x5f, 0x66, 0x6c, 0x61, 0x67
        /*0046*/ 	.byte	0x67, 0x65, 0x64, 0x2e, 0x68, 0x70, 0x70, 0x00
	.type		$str$28,@object
	.size		$str$28,($str$27 - $str$28)
$str$28:
        /*004e*/ 	.byte	0x2f, 0x74, 0x6d, 0x70, 0x2f, 0x63, 0x75, 0x74, 0x6c, 0x61, 0x73, 0x73, 0x5f, 0x73, 0x77, 0x65
        /*005e*/ 	.byte	0x65, 0x70, 0x5f, 0x73, 0x72, 0x63, 0x2f, 0x69, 0x6e, 0x63, 0x6c, 0x75, 0x64, 0x65, 0x2f, 0x63
        /*006e*/ 	.byte	0x75, 0x74, 0x65, 0x2f, 0x61, 0x74, 0x6f, 0x6d, 0x2f, 0x63, 0x6f, 0x70, 0x79, 0x5f, 0x74, 0x72
        /*007e*/ 	.byte	0x61, 0x69, 0x74, 0x73, 0x5f, 0x73, 0x6d, 0x31, 0x30, 0x30, 0x2e, 0x68, 0x70, 0x70, 0x00
	.type		$str$27,@object
	.size		$str$27,(__unnamed_1 - $str$27)
$str$27:
        /*008d*/ 	.byte	0x28, 0x28, 0x75, 0x69, 0x6e, 0x74, 0x33, 0x32, 0x5f, 0x74, 0x28, 0x74, 0x68, 0x72, 0x65, 0x61
        /*009d*/ 	.byte	0x64, 0x49, 0x64, 0x78, 0x2e, 0x78, 0x29, 0x20, 0x2f, 0x20, 0x33, 0x32, 0x29, 0x20, 0x25, 0x20
        /*00ad*/ 	.byte	0x34, 0x29, 0x20, 0x3d, 0x3d, 0x20, 0x28, 0x28, 0x28, 0x74, 0x6d, 0x65, 0x6d, 0x5f, 0x61, 0x64
        /*00bd*/ 	.byte	0x64, 0x72, 0x20, 0x3e, 0x3e, 0x20, 0x31, 0x36, 0x29, 0x20, 0x2f, 0x20, 0x33, 0x32, 0x29, 0x20
        /*00cd*/ 	.byte	0x25, 0x20, 0x34, 0x29, 0x00
	.type		__unnamed_1,@object
	.size		__unnamed_1,(__unnamed_2 - __unnamed_1)
__unnamed_1:
        /*00d2*/ 	.byte	0x61, 0x75, 0x74, 0x6f, 0x20, 0x63, 0x75, 0x74, 0x65, 0x3a, 0x3a, 0x61, 0x73, 0x5f, 0x70, 0x6f
        /* <DEDUP_REMOVED lines=24> */
        /*0262*/ 	.byte	0x43, 0x3c, 0x32, 0x30, 0x34, 0x38, 0x3e, 0x3e, 0x3e, 0x3e, 0x5d, 0x00
	.type		__unnamed_2,@object
	.size		__unnamed_2,(.L_2 - __unnamed_2)
__unnamed_2:
        /* <DEDUP_REMOVED lines=42> */
        /*050e*/ 	.byte	0x3e, 0x5d, 0x00
.L_2:


//--------------------- .nv.shared._ZN7cutlass13device_kernelINS_4conv6kernel13ConvUniversalINS1_16ConvProblemShapeILNS1_8OperatorE0ELi2EEENS1_10collective14CollectiveConvINS1_47MainloopSm100TmaUmmaWarpSpecializedImplicitGemmILS5_0ELi16ELi2ELi1ELi2EN4cute5tupleIJNSA_1CILi2EEENSC_ILi1EEESE_EEEEENSB_IJNSC_ILi128EEENSC_ILi64EEENSB_IJNSC_ILi32EEEEEEEEENS_10tfloat32_tESM_NSA_8TiledMMAINSA_8MMA_AtomIJNSA_23SM100_MMA_TF32_2x1SM_SSISM_SM_fLi128ELi64ELNSA_4UMMA5MajorE0ELSR_0ELNSQ_7ScaleInE0ELSS_0EEEEEENSA_6LayoutINSB_IJSE_SE_SE_EEENSB_IJNSC_ILi0EEESX_SX_EEEEENSB_IJNSA_10UnderscoreES10_S10_EEEEENS7_6detail27Sm100ImplicitGemmTileTraitsINSA_25SM100_TMA_2SM_LOAD_IM2COLENSA_14ComposedLayoutINSA_7SwizzleILi3ELi4ELi3EEENSA_18smem_ptr_flag_bitsILi32EEENSV_INSB_IJNSC_ILi8EEESJ_EEENSB_IJSJ_SE_EEEEEEEvEENS14_INSA_18SM100_TMA_2SM_LOADES1F_vEEEENS_8epilogue10collective18CollectiveEpilogueINS1K_23Sm100TmaWarpSpecializedILi3ELi2ELi16ELb1ELb0EEEJNSB_IJSI_SI_SK_EEENSB_IJNSV_ISI_SE_EENSV_INSB_IJNSC_ILi16EEESD_EEENSB_IJSE_SJ_EEEEEEEESM_NSB_IJNSB_IJlllEEESE_SX_EEESM_S1X_NS1K_6fusion15FusionCallbacksIS1O_NS1Y_17LinearCombinationISM_fSM_fLNS_15FloatRoundStyleE2EEES1P_S1V_JEEENSA_5SM1004TMEM4LOAD26SM100_TMEM_LOAD_32dp32b16xENSA_20SM90_TMA_LOAD_IM2COLENS16_INS17_ILi2ELi4ELi3EEES1A_NSV_INSB_IJS1B_S1R_EEENSB_IJS1R_SE_EEEEEEENSA_39AutoVectorizingCopyWithAssumedAlignmentILi128EEENSA_21SM90_TMA_STORE_IM2COLES2D_S2F_S2F_EEEvvEEEEvNT_6ParamsE --------------------------
	.section	.nv.shared._ZN7cutlass13device_kernelINS_4conv6kernel13ConvUniversalINS1_16ConvProblemShapeILNS1_8OperatorE0ELi2EEENS1_10collective14CollectiveConvINS1_47MainloopSm100TmaUmmaWarpSpecializedImplicitGemmILS5_0ELi16ELi2ELi1ELi2EN4cute5tupleIJNSA_1CILi2EEENSC_ILi1EEESE_EEEEENSB_IJNSC_ILi128EEENSC_ILi64EEENSB_IJNSC_ILi32EEEEEEEEENS_10tfloat32_tESM_NSA_8TiledMMAINSA_8MMA_AtomIJNSA_23SM100_MMA_TF32_2x1SM_SSISM_SM_fLi128ELi64ELNSA_4UMMA5MajorE0ELSR_0ELNSQ_7ScaleInE0ELSS_0EEEEEENSA_6LayoutINSB_IJSE_SE_SE_EEENSB_IJNSC_ILi0EEESX_SX_EEEEENSB_IJNSA_10UnderscoreES10_S10_EEEEENS7_6detail27Sm100ImplicitGemmTileTraitsINSA_25SM100_TMA_2SM_LOAD_IM2COLENSA_14ComposedLayoutINSA_7SwizzleILi3ELi4ELi3EEENSA_18smem_ptr_flag_bitsILi32EEENSV_INSB_IJNSC_ILi8EEESJ_EEENSB_IJSJ_SE_EEEEEEEvEENS14_INSA_18SM100_TMA_2SM_LOADES1F_vEEEENS_8epilogue10collective18CollectiveEpilogueINS1K_23Sm100TmaWarpSpecializedILi3ELi2ELi16ELb1ELb0EEEJNSB_IJSI_SI_SK_EEENSB_IJNSV_ISI_SE_EENSV_INSB_IJNSC_ILi16EEESD_EEENSB_IJSE_SJ_EEEEEEEESM_NSB_IJNSB_IJlllEEESE_SX_EEESM_S1X_NS1K_6fusion15FusionCallbacksIS1O_NS1Y_17LinearCombinationISM_fSM_fLNS_15FloatRoundStyleE2EEES1P_S1V_JEEENSA_5SM1004TMEM4LOAD26SM100_TMEM_LOAD_32dp32b16xENSA_20SM90_TMA_LOAD_IM2COLENS16_INS17_ILi2ELi4ELi3EEES1A_NSV_INSB_IJS1B_S1R_EEENSB_IJS1R_SE_EEEEEEENSA_39AutoVectorizingCopyWithAssumedAlignmentILi128EEENSA_21SM90_TMA_STORE_IM2COLES2D_S2F_S2F_EEEvvEEEEvNT_6ParamsE,"aw",@nobits
	.sectionflags	@""
	.align	16
	.zero		1024


//--------------------- .nv.shared.reserved.0     --------------------------
	.section	.nv.shared.reserved.0,"aw",@nobits
	.weak		__nv_reservedSMEM_offset_0_alias
	.size		__nv_reservedSMEM_offset_0_alias, 0, 64
	.other		__nv_reservedSMEM_offset_0_alias,@"STO_CUDA_RESERVED_SHARED STV_DEFAULT"
__nv_reservedSMEM_offset_0_alias:
	.zero		0
.nv.shared.reserved.0:
	.zero		64
	.weak		__nv_reservedSMEM_tcgen05_partition
	.type		__nv_reservedSMEM_tcgen05_partition,@object
	.size		__nv_reservedSMEM_tcgen05_partition,(.L_0 - __nv_reservedSMEM_tcgen05_partition)
__nv_reservedSMEM_tcgen05_partition:
	.zero		32
.L_0:


//--------------------- .nv.global                --------------------------
	.section	.nv.global,"aw",@nobits
.nv.global:
	.type		_ZN39_INTERNAL_4feb3c30_4_k_cu_89fe653f_32464cute1_E,@object
	.size		_ZN39_INTERNAL_4feb3c30_4_k_cu_89fe653f_32464cute1_E,(_ZN39_INTERNAL_4feb3c30_4_k_cu_89fe653f_32464cuda3std3__45__cpo6cbeginE - _ZN39_INTERNAL_4feb3c30_4_k_cu_89fe653f_32464cute1_E)
_ZN39_INTERNAL_4feb3c30_4_k_cu_89fe653f_32464cute1_E:
	.zero		1
	.type		_ZN39_INTERNAL_4feb3c30_4_k_cu_89fe653f_32464cuda3std3__45__cpo6cbeginE,@object
	.size		_ZN39_INTERNAL_4feb3c30_4_k_cu_89fe653f_32464cuda3std3__45__cpo6cbeginE,(_ZN39_INTERNAL_4feb3c30_4_k_cu_89fe653f_32464cuda3std3__48in_placeE - _ZN39_INTERNAL_4feb3c30_4_k_cu_89fe653f_32464cuda3std3__45__cpo6cbeginE)
_ZN39_INTERNAL_4feb3c30_4_k_cu_89fe653f_32464cuda3std3__45__cpo6cbeginE:
	.zero		1
	.type		_ZN39_INTERNAL_4feb3c30_4_k_cu_89fe653f_32464cuda3std3__48in_placeE,@object
	.size		_ZN39_INTERNAL_4feb3c30_4_k_cu_89fe653f_32464cuda3std3__48in_placeE,(_ZN39_INTERNAL_4feb3c30_4_k_cu_89fe653f_32464cuda3std6ranges3__45__cpo9iter_moveE - _ZN39_INTERNAL_4feb3c30_4_k_cu_89fe653f_32464cuda3std3__48in_placeE)
_ZN39_INTERNAL_4feb3c30_4_k_cu_89fe653f_32464cuda3std3__48in_placeE:
	.zero		1
	.type		_ZN39_INTERNAL_4feb3c30_4_k_cu_89fe653f_32464cuda3std6ranges3__45__cpo9iter_moveE,@object
	.size		_ZN39_INTERNAL_4feb3c30_4_k_cu_89fe653f_32464cuda3std6ranges3__45__cpo9iter_moveE,(_ZN39_INTERNAL_4feb3c30_4_k_cu_89fe653f_32464cuda3std3__45__cpo5beginE - _ZN39_INTERNAL_4feb3c30_4_k_cu_89fe653f_32464cuda3std6ranges3__45__cpo9iter_moveE)
_ZN39_INTERNAL_4feb3c30_4_k_cu_89fe653f_32464cuda3std6ranges3__45__cpo9iter_moveE:
	.zero		1
	.type		_ZN39_INTERNAL_4feb3c30_4_k_cu_89fe653f_32464cuda3std3__45__cpo5beginE,@object
	.size		_ZN39_INTERNAL_4feb3c30_4_k_cu_89fe653f_32464cuda3std3__45__cpo5beginE,(_ZN39_INTERNAL_4feb3c30_4_k_cu_89fe653f_32464cuda3std3__441_GLOBAL__N__4feb3c30_4_k_cu_89fe653f_32466ignoreE - _ZN39_INTERNAL_4feb3c30_4_k_cu_89fe653f_32464cuda3std3__45__cpo5beginE)
_ZN39_INTERNAL_4feb3c30_4_k_cu_89fe653f_32464cuda3std3__45__cpo5beginE:
	.zero		1
	.type		_ZN39_INTERNAL_4feb3c30_4_k_cu_89fe653f_32464cuda3std3__441_GLOBAL__N__4feb3c30_4_k_cu_89fe653f_32466ignoreE,@object
	.size		_ZN39_INTERNAL_4feb3c30_4_k_cu_89fe653f_32464cuda3std3__441_GLOBAL__N__4feb3c30_4_k_cu_89fe653f_32466ignoreE,(_ZN39_INTERNAL_4feb3c30_4_k_cu_89fe653f_32464cute7productE - _ZN39_INTERNAL_4feb3c30_4_k_cu_89fe653f_32464cuda3std3__441_GLOBAL__N__4feb3c30_4_k_cu_89fe653f_32466ignoreE)
_ZN39_INTERNAL_4feb3c30_4_k_cu_89fe653f_32464cuda3std3__441_GLOBAL__N__4feb3c30_4_k_cu_89fe653f_32466ignoreE:
	.zero		1
	.type		_ZN39_INTERNAL_4feb3c30_4_k_cu_89fe653f_32464cute7productE,@object
	.size		_ZN39_INTERNAL_4feb3c30_4_k_cu_89fe653f_32464cute7productE,(_ZN39_INTERNAL_4feb3c30_4_k_cu_89fe653f_32464cuda3std3__45__cpo3endE - _ZN39_INTERNAL_4feb3c30_4_k_cu_89fe653f_32464cute7productE)
_ZN39_INTERNAL_4feb3c30_4_k_cu_89fe653f_32464cute7productE:
	.zero		1
	.type		_ZN39_INTERNAL_4feb3c30_4_k_cu_89fe653f_32464cuda3std3__45__cpo3endE,@object
	.size		_ZN39_INTERNAL_4feb3c30_4_k_cu_89fe653f_32464cuda3std3__45__cpo3endE,(_ZN39_INTERNAL_4feb3c30_4_k_cu_89fe653f_32464cuda3std3__419piecewise_constructE - _ZN39_INTERNAL_4feb3c30_4_k_cu_89fe653f_32464cuda3std3__45__cpo3endE)
_ZN39_INTERNAL_4feb3c30_4_k_cu_89fe653f_32464cuda3std3__45__cpo3endE:
	.zero		1
	.type		_ZN39_INTERNAL_4feb3c30_4_k_cu_89fe653f_32464cuda3std3__419piecewise_constructE,@object
	.size		_ZN39_INTERNAL_4feb3c30_4_k_cu_89fe653f_32464cuda3std3__419piecewise_constructE,(_ZN39_INTERNAL_4feb3c30_4_k_cu_89fe653f_32464cuda3std3__45__cpo4cendE - _ZN39_INTERNAL_4feb3c30_4_k_cu_89fe653f_32464cuda3std3__419piecewise_constructE)
_ZN39_INTERNAL_4feb3c30_4_k_cu_89fe653f_32464cuda3std3__419piecewise_constructE:
	.zero		1
	.type		_ZN39_INTERNAL_4feb3c30_4_k_cu_89fe653f_32464cuda3std3__45__cpo4cendE,@object
	.size		_ZN39_INTERNAL_4feb3c30_4_k_cu_89fe653f_32464cuda3std3__45__cpo4cendE,(_ZN39_INTERNAL_4feb3c30_4_k_cu_89fe653f_32464cuda3std6ranges3__45__cpo4swapE - _ZN39_INTERNAL_4feb3c30_4_k_cu_89fe653f_32464cuda3std3__45__cpo4cendE)
_ZN39_INTERNAL_4feb3c30_4_k_cu_89fe653f_32464cuda3std3__45__cpo4cendE:
	.zero		1
	.type		_ZN39_INTERNAL_4feb3c30_4_k_cu_89fe653f_32464cuda3std6ranges3__45__cpo4swapE,@object
	.size		_ZN39_INTERNAL_4feb3c30_4_k_cu_89fe653f_32464cuda3std6ranges3__45__cpo4swapE,(.L_10 - _ZN39_INTERNAL_4feb3c30_4_k_cu_89fe653f_32464cuda3std6ranges3__45__cpo4swapE)
_ZN39_INTERNAL_4feb3c30_4_k_cu_89fe653f_32464cuda3std6ranges3__45__cpo4swapE:
	.zero		1
.L_10:


//--------------------- .nv.constant0._ZN7cutlass13device_kernelINS_4conv6kernel13ConvUniversalINS1_16ConvProblemShapeILNS1_8OperatorE0ELi2EEENS1_10collective14CollectiveConvINS1_47MainloopSm100TmaUmmaWarpSpecializedImplicitGemmILS5_0ELi16ELi2ELi1ELi2EN4cute5tupleIJNSA_1CILi2EEENSC_ILi1EEESE_EEEEENSB_IJNSC_ILi128EEENSC_ILi64EEENSB_IJNSC_ILi32EEEEEEEEENS_10tfloat32_tESM_NSA_8TiledMMAINSA_8MMA_AtomIJNSA_23SM100_MMA_TF32_2x1SM_SSISM_SM_fLi128ELi64ELNSA_4UMMA5MajorE0ELSR_0ELNSQ_7ScaleInE0ELSS_0EEEEEENSA_6LayoutINSB_IJSE_SE_SE_EEENSB_IJNSC_ILi0EEESX_SX_EEEEENSB_IJNSA_10UnderscoreES10_S10_EEEEENS7_6detail27Sm100ImplicitGemmTileTraitsINSA_25SM100_TMA_2SM_LOAD_IM2COLENSA_14ComposedLayoutINSA_7SwizzleILi3ELi4ELi3EEENSA_18smem_ptr_flag_bitsILi32EEENSV_INSB_IJNSC_ILi8EEESJ_EEENSB_IJSJ_SE_EEEEEEEvEENS14_INSA_18SM100_TMA_2SM_LOADES1F_vEEEENS_8epilogue10collective18CollectiveEpilogueINS1K_23Sm100TmaWarpSpecializedILi3ELi2ELi16ELb1ELb0EEEJNSB_IJSI_SI_SK_EEENSB_IJNSV_ISI_SE_EENSV_INSB_IJNSC_ILi16EEESD_EEENSB_IJSE_SJ_EEEEEEEESM_NSB_IJNSB_IJlllEEESE_SX_EEESM_S1X_NS1K_6fusion15FusionCallbacksIS1O_NS1Y_17LinearCombinationISM_fSM_fLNS_15FloatRoundStyleE2EEES1P_S1V_JEEENSA_5SM1004TMEM4LOAD26SM100_TMEM_LOAD_32dp32b16xENSA_20SM90_TMA_LOAD_IM2COLENS16_INS17_ILi2ELi4ELi3EEES1A_NSV_INSB_IJS1B_S1R_EEENSB_IJS1R_SE_EEEEEEENSA_39AutoVectorizingCopyWithAssumedAlignmentILi128EEENSA_21SM90_TMA_STORE_IM2COLES2D_S2F_S2F_EEEvvEEEEvNT_6ParamsE --------------------------
	.section	.nv.constant0._ZN7cutlass13device_kernelINS_4conv6kernel13ConvUniversalINS1_16ConvProblemShapeILNS1_8OperatorE0ELi2EEENS1_10collective14CollectiveConvINS1_47MainloopSm100TmaUmmaWarpSpecializedImplicitGemmILS5_0ELi16ELi2ELi1ELi2EN4cute5tupleIJNSA_1CILi2EEENSC_ILi1EEESE_EEEEENSB_IJNSC_ILi128EEENSC_ILi64EEENSB_IJNSC_ILi32EEEEEEEEENS_10tfloat32_tESM_NSA_8TiledMMAINSA_8MMA_AtomIJNSA_23SM100_MMA_TF32_2x1SM_SSISM_SM_fLi128ELi64ELNSA_4UMMA5MajorE0ELSR_0ELNSQ_7ScaleInE0ELSS_0EEEEEENSA_6LayoutINSB_IJSE_SE_SE_EEENSB_IJNSC_ILi0EEESX_SX_EEEEENSB_IJNSA_10UnderscoreES10_S10_EEEEENS7_6detail27Sm100ImplicitGemmTileTraitsINSA_25SM100_TMA_2SM_LOAD_IM2COLENSA_14ComposedLayoutINSA_7SwizzleILi3ELi4ELi3EEENSA_18smem_ptr_flag_bitsILi32EEENSV_INSB_IJNSC_ILi8EEESJ_EEENSB_IJSJ_SE_EEEEEEEvEENS14_INSA_18SM100_TMA_2SM_LOADES1F_vEEEENS_8epilogue10collective18CollectiveEpilogueINS1K_23Sm100TmaWarpSpecializedILi3ELi2ELi16ELb1ELb0EEEJNSB_IJSI_SI_SK_EEENSB_IJNSV_ISI_SE_EENSV_INSB_IJNSC_ILi16EEESD_EEENSB_IJSE_SJ_EEEEEEEESM_NSB_IJNSB_IJlllEEESE_SX_EEESM_S1X_NS1K_6fusion15FusionCallbacksIS1O_NS1Y_17LinearCombinationISM_fSM_fLNS_15FloatRoundStyleE2EEES1P_S1V_JEEENSA_5SM1004TMEM4LOAD26SM100_TMEM_LOAD_32dp32b16xENSA_20SM90_TMA_LOAD_IM2COLENS16_INS17_ILi2ELi4ELi3EEES1A_NSV_INSB_IJS1B_S1R_EEENSB_IJS1R_SE_EEEEEEENSA_39AutoVectorizingCopyWithAssumedAlignmentILi128EEENSA_21SM90_TMA_STORE_IM2COLES2D_S2F_S2F_EEEvvEEEEvNT_6ParamsE,"a",@progbits
	.sectionflags	@""
	.align	4
.nv.constant0._ZN7cutlass13device_kernelINS_4conv6kernel13ConvUniversalINS1_16ConvProblemShapeILNS1_8OperatorE0ELi2EEENS1_10collective14CollectiveConvINS1_47MainloopSm100TmaUmmaWarpSpecializedImplicitGemmILS5_0ELi16ELi2ELi1ELi2EN4cute5tupleIJNSA_1CILi2EEENSC_ILi1EEESE_EEEEENSB_IJNSC_ILi128EEENSC_ILi64EEENSB_IJNSC_ILi32EEEEEEEEENS_10tfloat32_tESM_NSA_8TiledMMAINSA_8MMA_AtomIJNSA_23SM100_MMA_TF32_2x1SM_SSISM_SM_fLi128ELi64ELNSA_4UMMA5MajorE0ELSR_0ELNSQ_7ScaleInE0ELSS_0EEEEEENSA_6LayoutINSB_IJSE_SE_SE_EEENSB_IJNSC_ILi0EEESX_SX_EEEEENSB_IJNSA_10UnderscoreES10_S10_EEEEENS7_6detail27Sm100ImplicitGemmTileTraitsINSA_25SM100_TMA_2SM_LOAD_IM2COLENSA_14ComposedLayoutINSA_7SwizzleILi3ELi4ELi3EEENSA_18smem_ptr_flag_bitsILi32EEENSV_INSB_IJNSC_ILi8EEESJ_EEENSB_IJSJ_SE_EEEEEEEvEENS14_INSA_18SM100_TMA_2SM_LOADES1F_vEEEENS_8epilogue10collective18CollectiveEpilogueINS1K_23Sm100TmaWarpSpecializedILi3ELi2ELi16ELb1ELb0EEEJNSB_IJSI_SI_SK_EEENSB_IJNSV_ISI_SE_EENSV_INSB_IJNSC_ILi16EEESD_EEENSB_IJSE_SJ_EEEEEEEESM_NSB_IJNSB_IJlllEEESE_SX_EEESM_S1X_NS1K_6fusion15FusionCallbacksIS1O_NS1Y_17LinearCombinationISM_fSM_fLNS_15FloatRoundStyleE2EEES1P_S1V_JEEENSA_5SM1004TMEM4LOAD26SM100_TMEM_LOAD_32dp32b16xENSA_20SM90_TMA_LOAD_IM2COLENS16_INS17_ILi2ELi4ELi3EEES1A_NSV_INSB_IJS1B_S1R_EEENSB_IJS1R_SE_EEEEEEENSA_39AutoVectorizingCopyWithAssumedAlignmentILi128EEENSA_21SM90_TMA_STORE_IM2COLES2D_S2F_S2F_EEEvvEEEEvNT_6ParamsE:
	.zero		2944


//--------------------- SYMBOLS --------------------------

	.type		.nv.reservedSmem.offset0,@object
	.size		.nv.reservedSmem.offset0,0x4
	.type		.nv.reservedSmem.cap,@object
	.size		.nv.reservedSmem.cap,0x4
	.type		__assertfail,@function
